//
// Generated by NVIDIA NVVM Compiler
//
// Compiler Build ID: CL-36424714
// Cuda compilation tools, release 13.0, V13.0.88
// Based on NVVM 20.0.0
//

.version 9.0
.target sm_100
.address_size 64

	// .globl	_Z10addValuesAPiS_
// _ZZ11bitonicSortPiE5cache has been demoted

.visible .entry _Z10addValuesAPiS_(
	.param .u64 .ptr .align 1 _Z10addValuesAPiS__param_0,
	.param .u64 .ptr .align 1 _Z10addValuesAPiS__param_1
)
{
	.reg .pred 	%p<3>;
	.reg .b32 	%r<37>;
	.reg .b64 	%rd<47>;

	ld.param.u64 	%rd6, [_Z10addValuesAPiS__param_0];
	ld.param.u64 	%rd5, [_Z10addValuesAPiS__param_1];
	cvta.to.global.u64 	%rd1, %rd6;
	mov.u32 	%r13, %ctaid.x;
	mov.u32 	%r14, %ntid.x;
	mov.u32 	%r15, %tid.x;
	mad.lo.s32 	%r1, %r13, %r14, %r15;
	mul.lo.s32 	%r34, %r1, 5000;
	setp.gt.s32 	%p1, %r34, 2147478648;
	mov.b32 	%r36, 0;
	@%p1 bra 	$L__BB0_4;
	add.s32 	%r33, %r34, -16;
	add.s64 	%rd2, %rd1, 32;
	mov.b32 	%r35, 0;
	mov.b64 	%rd46, 0;
$L__BB0_2:
	.pragma "nounroll";
	mul.wide.s32 	%rd8, %r34, 4;
	add.s64 	%rd9, %rd2, %rd8;
	ld.global.s32 	%rd10, [%rd9+-32];
	add.s64 	%rd11, %rd46, %rd10;
	ld.global.s32 	%rd12, [%rd9+-28];
	add.s64 	%rd13, %rd11, %rd12;
	ld.global.s32 	%rd14, [%rd9+-24];
	add.s64 	%rd15, %rd13, %rd14;
	ld.global.s32 	%rd16, [%rd9+-20];
	add.s64 	%rd17, %rd15, %rd16;
	ld.global.s32 	%rd18, [%rd9+-16];
	add.s64 	%rd19, %rd17, %rd18;
	ld.global.s32 	%rd20, [%rd9+-12];
	add.s64 	%rd21, %rd19, %rd20;
	ld.global.s32 	%rd22, [%rd9+-8];
	add.s64 	%rd23, %rd21, %rd22;
	ld.global.s32 	%rd24, [%rd9+-4];
	add.s64 	%rd25, %rd23, %rd24;
	ld.global.s32 	%rd26, [%rd9];
	add.s64 	%rd27, %rd25, %rd26;
	ld.global.s32 	%rd28, [%rd9+4];
	add.s64 	%rd29, %rd27, %rd28;
	ld.global.s32 	%rd30, [%rd9+8];
	add.s64 	%rd31, %rd29, %rd30;
	ld.global.s32 	%rd32, [%rd9+12];
	add.s64 	%rd33, %rd31, %rd32;
	ld.global.s32 	%rd34, [%rd9+16];
	add.s64 	%rd35, %rd33, %rd34;
	ld.global.s32 	%rd36, [%rd9+20];
	add.s64 	%rd37, %rd35, %rd36;
	ld.global.s32 	%rd38, [%rd9+24];
	add.s64 	%rd39, %rd37, %rd38;
	ld.global.s32 	%rd40, [%rd9+28];
	add.s64 	%rd46, %rd39, %rd40;
	add.s32 	%r34, %r34, 16;
	add.s32 	%r35, %r35, 16;
	add.s32 	%r33, %r33, 16;
	setp.ne.s32 	%p2, %r35, 4992;
	@%p2 bra 	$L__BB0_2;
	mul.wide.s32 	%rd41, %r33, 4;
	add.s64 	%rd42, %rd1, %rd41;
	ld.global.u32 	%r17, [%rd42+64];
	ld.global.u32 	%r18, [%rd42+68];
	ld.global.u32 	%r19, [%rd42+72];
	ld.global.u32 	%r20, [%rd42+76];
	ld.global.u32 	%r21, [%rd42+80];
	ld.global.u32 	%r22, [%rd42+84];
	ld.global.u32 	%r23, [%rd42+88];
	ld.global.u32 	%r24, [%rd42+92];
	cvt.u32.u64 	%r25, %rd46;
	add.s32 	%r26, %r17, %r25;
	add.s32 	%r27, %r26, %r18;
	add.s32 	%r28, %r27, %r19;
	add.s32 	%r29, %r28, %r20;
	add.s32 	%r30, %r29, %r21;
	add.s32 	%r31, %r30, %r22;
	add.s32 	%r32, %r31, %r23;
	add.s32 	%r36, %r32, %r24;
$L__BB0_4:
	cvta.to.global.u64 	%rd43, %rd5;
	mul.wide.s32 	%rd44, %r1, 4;
	add.s64 	%rd45, %rd43, %rd44;
	st.global.u32 	[%rd45], %r36;
	ret;

}
	// .globl	_Z10addValuesBPiS_
.visible .entry _Z10addValuesBPiS_(
	.param .u64 .ptr .align 1 _Z10addValuesBPiS__param_0,
	.param .u64 .ptr .align 1 _Z10addValuesBPiS__param_1
)
{
	.reg .pred 	%p<2>;
	.reg .b32 	%r<12>;
	.reg .b64 	%rd<29>;

	ld.param.u64 	%rd6, [_Z10addValuesBPiS__param_0];
	ld.param.u64 	%rd4, [_Z10addValuesBPiS__param_1];
	cvta.to.global.u64 	%rd7, %rd6;
	mov.u32 	%r7, %ctaid.x;
	mov.u32 	%r8, %ntid.x;
	mov.u32 	%r9, %tid.x;
	mad.lo.s32 	%r1, %r7, %r8, %r9;
	add.s64 	%rd1, %rd7, 320000;
	mov.b64 	%rd28, 0;
	mov.b32 	%r11, 0;
	mov.u32 	%r10, %r1;
$L__BB1_1:
	mul.wide.s32 	%rd8, %r10, 4;
	add.s64 	%rd9, %rd1, %rd8;
	ld.global.s32 	%rd10, [%rd9+-320000];
	add.s64 	%rd11, %rd28, %rd10;
	ld.global.s32 	%rd12, [%rd9+-240000];
	add.s64 	%rd13, %rd11, %rd12;
	ld.global.s32 	%rd14, [%rd9+-160000];
	add.s64 	%rd15, %rd13, %rd14;
	ld.global.s32 	%rd16, [%rd9+-80000];
	add.s64 	%rd17, %rd15, %rd16;
	ld.global.s32 	%rd18, [%rd9];
	add.s64 	%rd19, %rd17, %rd18;
	ld.global.s32 	%rd20, [%rd9+80000];
	add.s64 	%rd21, %rd19, %rd20;
	ld.global.s32 	%rd22, [%rd9+160000];
	add.s64 	%rd23, %rd21, %rd22;
	ld.global.s32 	%rd24, [%rd9+240000];
	add.s64 	%rd28, %rd23, %rd24;
	add.s32 	%r11, %r11, 8;
	add.s32 	%r10, %r10, 160000;
	setp.ne.s32 	%p1, %r11, 5000;
	@%p1 bra 	$L__BB1_1;
	cvta.to.global.u64 	%rd25, %rd4;
	mul.wide.s32 	%rd26, %r1, 4;
	add.s64 	%rd27, %rd25, %rd26;
	st.global.u32 	[%rd27], %rd28;
	ret;

}
	// .globl	_Z15calculateMatrixjPiS_Px
.visible .entry _Z15calculateMatrixjPiS_Px(
	.param .u32 _Z15calculateMatrixjPiS_Px_param_0,
	.param .u64 .ptr .align 1 _Z15calculateMatrixjPiS_Px_param_1,
	.param .u64 .ptr .align 1 _Z15calculateMatrixjPiS_Px_param_2,
	.param .u64 .ptr .align 1 _Z15calculateMatrixjPiS_Px_param_3
)
{
	.reg .pred 	%p<6>;
	.reg .b32 	%r<41>;
	.reg .b64 	%rd<49>;

	ld.param.u32 	%r12, [_Z15calculateMatrixjPiS_Px_param_0];
	ld.param.u64 	%rd24, [_Z15calculateMatrixjPiS_Px_param_1];
	ld.param.u64 	%rd25, [_Z15calculateMatrixjPiS_Px_param_2];
	ld.param.u64 	%rd23, [_Z15calculateMatrixjPiS_Px_param_3];
	cvta.to.global.u64 	%rd1, %rd25;
	cvta.to.global.u64 	%rd2, %rd24;
	mov.u32 	%r13, %ctaid.x;
	mov.u32 	%r14, %ntid.x;
	mov.u32 	%r15, %tid.x;
	mad.lo.s32 	%r1, %r13, %r14, %r15;
	mad.lo.s32 	%r16, %r12, %r12, %r12;
	shr.u32 	%r17, %r16, 1;
	sub.s32 	%r2, %r12, %r1;
	mad.lo.s32 	%r18, %r2, %r2, %r2;
	shr.u32 	%r19, %r18, 1;
	sub.s32 	%r20, %r17, %r19;
	cvt.u64.u32 	%rd3, %r20;
	setp.eq.s32 	%p1, %r2, 0;
	@%p1 bra 	$L__BB2_7;
	cvta.to.global.u64 	%rd26, %rd23;
	mul.wide.s32 	%rd27, %r1, 8;
	add.s64 	%rd4, %rd26, %rd27;
	ld.global.u64 	%rd45, [%rd4];
	and.b32  	%r3, %r2, 3;
	sub.s32 	%r22, %r1, %r12;
	setp.gt.u32 	%p2, %r22, -4;
	mov.b32 	%r39, 0;
	@%p2 bra 	$L__BB2_4;
	and.b32  	%r39, %r2, -4;
	neg.s32 	%r38, %r39;
	shl.b64 	%rd28, %rd3, 2;
	add.s64 	%rd29, %rd28, %rd2;
	add.s64 	%rd43, %rd29, 8;
	add.s64 	%rd42, %rd1, 8;
$L__BB2_3:
	ld.global.u32 	%r23, [%rd43+-8];
	ld.global.u32 	%r24, [%rd42+-8];
	mul.lo.s32 	%r25, %r24, %r23;
	cvt.s64.s32 	%rd30, %r25;
	add.s64 	%rd31, %rd45, %rd30;
	st.global.u64 	[%rd4], %rd31;
	ld.global.u32 	%r26, [%rd43+-4];
	ld.global.u32 	%r27, [%rd42+-4];
	mul.lo.s32 	%r28, %r27, %r26;
	cvt.s64.s32 	%rd32, %r28;
	add.s64 	%rd33, %rd31, %rd32;
	st.global.u64 	[%rd4], %rd33;
	ld.global.u32 	%r29, [%rd43];
	ld.global.u32 	%r30, [%rd42];
	mul.lo.s32 	%r31, %r30, %r29;
	cvt.s64.s32 	%rd34, %r31;
	add.s64 	%rd35, %rd33, %rd34;
	st.global.u64 	[%rd4], %rd35;
	ld.global.u32 	%r32, [%rd43+4];
	ld.global.u32 	%r33, [%rd42+4];
	mul.lo.s32 	%r34, %r33, %r32;
	cvt.s64.s32 	%rd36, %r34;
	add.s64 	%rd45, %rd35, %rd36;
	st.global.u64 	[%rd4], %rd45;
	add.s32 	%r38, %r38, 4;
	add.s64 	%rd43, %rd43, 16;
	add.s64 	%rd42, %rd42, 16;
	setp.ne.s32 	%p3, %r38, 0;
	@%p3 bra 	$L__BB2_3;
$L__BB2_4:
	setp.eq.s32 	%p4, %r3, 0;
	@%p4 bra 	$L__BB2_7;
	cvt.u64.u32 	%rd37, %r39;
	mul.wide.u32 	%rd38, %r39, 4;
	add.s64 	%rd47, %rd1, %rd38;
	add.s64 	%rd39, %rd37, %rd3;
	shl.b64 	%rd40, %rd39, 2;
	add.s64 	%rd46, %rd2, %rd40;
	neg.s32 	%r40, %r3;
$L__BB2_6:
	.pragma "nounroll";
	ld.global.u32 	%r35, [%rd46];
	ld.global.u32 	%r36, [%rd47];
	mul.lo.s32 	%r37, %r36, %r35;
	cvt.s64.s32 	%rd41, %r37;
	add.s64 	%rd45, %rd45, %rd41;
	st.global.u64 	[%rd4], %rd45;
	add.s64 	%rd47, %rd47, 4;
	add.s64 	%rd46, %rd46, 4;
	add.s32 	%r40, %r40, 1;
	setp.ne.s32 	%p5, %r40, 0;
	@%p5 bra 	$L__BB2_6;
$L__BB2_7:
	ret;

}
	// .globl	_Z11bitonicSortPi
.visible .entry _Z11bitonicSortPi(
	.param .u64 .ptr .align 1 _Z11bitonicSortPi_param_0
)
{
	.reg .pred 	%p<58>;
	.reg .b32 	%r<112>;
	.reg .b32 	%f<127>;
	.reg .b64 	%rd<7>;
	.reg .b64 	%fd<27>;
	// demoted variable
	.shared .align 4 .b8 _ZZ11bitonicSortPiE5cache[2048];
	ld.param.u64 	%rd3, [_Z11bitonicSortPi_param_0];
	cvta.to.global.u64 	%rd4, %rd3;
	mov.u32 	%r1, %tid.x;
	mov.u32 	%r46, %ntid.x;
	mov.u32 	%r47, %ctaid.x;
	mul.lo.s32 	%r48, %r47, %r46;
	shl.b32 	%r49, %r48, 1;
	add.s32 	%r50, %r49, %r1;
	mul.wide.s32 	%rd5, %r50, 4;
	add.s64 	%rd1, %rd4, %rd5;
	ld.global.u32 	%r51, [%rd1];
	shl.b32 	%r52, %r1, 2;
	mov.u32 	%r53, _ZZ11bitonicSortPiE5cache;
	add.s32 	%r2, %r53, %r52;
	st.shared.u32 	[%r2], %r51;
	shl.b32 	%r54, %r46, 2;
	cvt.u64.u32 	%rd6, %r54;
	add.s64 	%rd2, %rd1, %rd6;
	ld.global.u32 	%r55, [%rd2];
	add.s32 	%r3, %r2, %r54;
	st.shared.u32 	[%r3], %r55;
	bar.sync 	0;
	cvt.rn.f32.u32 	%f50, %r1;
	abs.f32 	%f1, %f50;
	mov.b32 	%r4, %f1;
	and.b32  	%r56, %r4, 8388607;
	or.b32  	%r5, %r56, 1065353216;
	and.b32  	%r6, %r47, 1;
	mov.b32 	%r101, 0;
$L__BB3_1:
	cvt.rn.f64.u32 	%fd5, %r101;
	mov.f64 	%fd6, 0d4338000000000000;
	add.rn.f64 	%fd7, %fd5, %fd6;
	mov.f64 	%fd8, 0dC338000000000000;
	add.rn.f64 	%fd9, %fd7, %fd8;
	{
	.reg .b32 %temp; 
	mov.b64 	{%r8, %temp}, %fd7;
	}
	sub.f64 	%fd10, %fd5, %fd9;
	mul.f64 	%fd11, %fd10, 0d3C7ABC9E3B39803F;
	fma.rn.f64 	%fd12, %fd10, 0d3FE62E42FEFA39EF, %fd11;
	fma.rn.f64 	%fd13, %fd12, 0d3E5ADE1569CE2BDF, 0d3E928AF3FCA213EA;
	fma.rn.f64 	%fd14, %fd13, %fd12, 0d3EC71DEE62401315;
	fma.rn.f64 	%fd15, %fd14, %fd12, 0d3EFA01997C89EB71;
	fma.rn.f64 	%fd16, %fd15, %fd12, 0d3F2A01A014761F65;
	fma.rn.f64 	%fd17, %fd16, %fd12, 0d3F56C16C1852B7AF;
	fma.rn.f64 	%fd18, %fd17, %fd12, 0d3F81111111122322;
	fma.rn.f64 	%fd19, %fd18, %fd12, 0d3FA55555555502A1;
	fma.rn.f64 	%fd20, %fd19, %fd12, 0d3FC5555555555511;
	fma.rn.f64 	%fd21, %fd20, %fd12, 0d3FE000000000000B;
	fma.rn.f64 	%fd22, %fd21, %fd12, 0d3FF0000000000000;
	fma.rn.f64 	%fd23, %fd22, %fd12, 0d3FF0000000000000;
	{
	.reg .b32 %temp; 
	mov.b64 	{%r9, %temp}, %fd23;
	}
	{
	.reg .b32 %temp; 
	mov.b64 	{%temp, %r10}, %fd23;
	}
	shl.b32 	%r57, %r8, 20;
	add.s32 	%r58, %r57, %r10;
	mov.b64 	%fd26, {%r9, %r58};
	{
	.reg .b32 %temp; 
	mov.b64 	{%temp, %r11}, %fd5;
	}
	mov.b32 	%f51, %r11;
	abs.f32 	%f2, %f51;
	setp.lt.f32 	%p5, %f2, 0f408FF000;
	@%p5 bra 	$L__BB3_4;
	setp.lt.s32 	%p6, %r11, 0;
	selp.f64 	%fd26, 0d0000000000000000, 0d7FF0000000000000, %p6;
	setp.geu.f32 	%p7, %f2, 0f4090CC00;
	@%p7 bra 	$L__BB3_4;
	shr.u32 	%r59, %r8, 31;
	add.s32 	%r60, %r8, %r59;
	shr.s32 	%r61, %r60, 1;
	shl.b32 	%r62, %r61, 20;
	add.s32 	%r63, %r10, %r62;
	mov.b64 	%fd24, {%r9, %r63};
	sub.s32 	%r64, %r8, %r61;
	shl.b32 	%r65, %r64, 20;
	add.s32 	%r66, %r65, 1072693248;
	mov.b32 	%r67, 0;
	mov.b64 	%fd25, {%r67, %r66};
	mul.f64 	%fd26, %fd25, %fd24;
$L__BB3_4:
	setp.gt.u32 	%p8, %r4, 2139095039;
	cvt.rzi.s32.f64 	%r103, %fd26;
	shl.b32 	%r69, %r103, 1;
	cvt.rn.f32.s32 	%f52, %r69;
	abs.f32 	%f3, %f52;
	mul.f32 	%f4, %f3, 0f4B000000;
	neg.f32 	%f5, %f3;
	mov.b32 	%r70, %f4;
	and.b32  	%r71, %r70, -8388608;
	and.b32  	%r72, %r70, 8388607;
	or.b32  	%r73, %r72, 1065353216;
	mov.b32 	%f53, %r73;
	rcp.approx.ftz.f32 	%f6, %f53;
	sub.s32 	%r74, %r4, %r71;
	add.s32 	%r75, %r74, 192937984;
	and.b32  	%r13, %r75, -8388608;
	neg.f32 	%f7, %f53;
	mov.b32 	%f54, %r71;
	setp.leu.f32 	%p9, %f3, 0f00000000;
	selp.f32 	%f55, 0f7FFFFFFF, %f54, %p9;
	selp.f32 	%f8, 0f7FFFFFFF, %f55, %p8;
	cvt.rn.f32.s32 	%f9, %r103;
	mov.b32 	%r102, 0;
$L__BB3_5:
	mov.u32 	%r14, %r102;
	cvt.rn.f32.s32 	%f56, %r103;
	abs.f32 	%f10, %f56;
	setp.lt.f32 	%p10, %f1, %f10;
	mov.f32 	%f120, %f1;
	@%p10 bra 	$L__BB3_17;
	mul.f32 	%f11, %f10, 0f4B000000;
	setp.gtu.f32 	%p11, %f1, %f11;
	@%p11 bra 	$L__BB3_13;
	div.approx.f32 	%f57, %f1, %f10;
	cvt.rzi.f32.f32 	%f118, %f57;
	neg.f32 	%f13, %f10;
	fma.rn.f32 	%f14, %f13, %f118, %f1;
	mov.b32 	%r16, %f14;
	mov.b32 	%r76, %f10;
	setp.lt.u32 	%p12, %r16, %r76;
	@%p12 bra 	$L__BB3_12;
	setp.lt.u32 	%p13, %r16, -2147483647;
	@%p13 bra 	$L__BB3_10;
	add.f32 	%f62, %f118, 0fBF800000;
	setp.lt.f32 	%p16, %f14, %f13;
	add.f32 	%f63, %f62, 0fBF800000;
	selp.f32 	%f118, %f63, %f62, %p16;
	bra.uni 	$L__BB3_12;
$L__BB3_10:
	add.f32 	%f118, %f118, 0f3F800000;
	add.f32 	%f58, %f10, %f10;
	setp.ltu.f32 	%p14, %f14, %f58;
	@%p14 bra 	$L__BB3_12;
	add.f32 	%f59, %f118, 0f3F800000;
	fma.rn.f32 	%f60, %f10, 0fC0400000, %f14;
	setp.ge.f32 	%p15, %f60, 0f00000000;
	add.f32 	%f61, %f59, 0f3F800000;
	selp.f32 	%f118, %f61, %f59, %p15;
$L__BB3_12:
	fma.rn.f32 	%f120, %f13, %f118, %f1;
	bra.uni 	$L__BB3_17;
$L__BB3_13:
	mov.b32 	%f119, %r5;
	mov.b32 	%r77, %f11;
	and.b32  	%r17, %r77, -8388608;
	and.b32  	%r78, %r77, 8388607;
	or.b32  	%r18, %r78, 1065353216;
	sub.s32 	%r79, %r4, %r17;
	add.s32 	%r80, %r79, 192937984;
	and.b32  	%r105, %r80, -8388608;
	setp.eq.s32 	%p17, %r105, 0;
	@%p17 bra 	$L__BB3_16;
	mov.b32 	%f64, %r18;
	rcp.approx.ftz.f32 	%f21, %f64;
	neg.f32 	%f22, %f64;
	mov.u32 	%r104, %r5;
$L__BB3_15:
	min.u32 	%r81, %r105, 192937984;
	add.s32 	%r82, %r104, %r81;
	mov.b32 	%f65, %r82;
	mul.f32 	%f66, %f21, %f65;
	fma.rn.f32 	%f67, %f22, %f66, %f65;
	fma.rn.f32 	%f68, %f67, %f21, %f66;
	fma.rn.f32 	%f69, %f22, %f68, %f65;
	fma.rz.f32 	%f70, %f69, %f21, %f68;
	cvt.rzi.f32.f32 	%f71, %f70;
	fma.rn.f32 	%f119, %f22, %f71, %f65;
	sub.s32 	%r105, %r105, %r81;
	mov.b32 	%r104, %f119;
	setp.ne.s32 	%p18, %r105, 0;
	setp.ne.s32 	%p19, %r104, 0;
	and.pred  	%p20, %p18, %p19;
	@%p20 bra 	$L__BB3_15;
$L__BB3_16:
	setp.gt.u32 	%p21, %r4, 2139095039;
	mov.b32 	%f73, %r17;
	setp.leu.f32 	%p22, %f10, 0f00000000;
	selp.f32 	%f74, 0f7FFFFFFF, %f73, %p22;
	selp.f32 	%f75, 0f7FFFFFFF, %f74, %p21;
	mul.f32 	%f76, %f119, 0f34000000;
	mul.f32 	%f120, %f75, %f76;
$L__BB3_17:
	mov.b32 	%f27, %r5;
	setp.eq.s32 	%p23, %r6, 0;
	abs.f32 	%f77, %f120;
	setp.nan.f32 	%p24, %f77, %f77;
	abs.f32 	%f78, %f120;
	selp.f32 	%f79, %f120, %f78, %p24;
	cvt.rzi.s32.f32 	%r83, %f79;
	div.s32 	%r84, %r1, %r103;
	mul.lo.s32 	%r85, %r103, %r84;
	shl.b32 	%r86, %r85, 1;
	add.s32 	%r87, %r83, %r86;
	shl.b32 	%r88, %r87, 2;
	mov.u32 	%r89, _ZZ11bitonicSortPiE5cache;
	add.s32 	%r24, %r89, %r88;
	shl.b32 	%r90, %r103, 2;
	add.s32 	%r25, %r24, %r90;
	@%p23 bra 	$L__BB3_33;
	setp.lt.f32 	%p25, %f1, %f3;
	mov.f32 	%f123, %f1;
	@%p25 bra 	$L__BB3_30;
	setp.gtu.f32 	%p26, %f1, %f4;
	@%p26 bra 	$L__BB3_26;
	div.approx.f32 	%f80, %f1, %f3;
	cvt.rzi.f32.f32 	%f121, %f80;
	fma.rn.f32 	%f29, %f5, %f121, %f1;
	mov.b32 	%r26, %f29;
	mov.b32 	%r91, %f3;
	setp.lt.u32 	%p27, %r26, %r91;
	@%p27 bra 	$L__BB3_25;
	setp.lt.u32 	%p28, %r26, -2147483647;
	@%p28 bra 	$L__BB3_23;
	add.f32 	%f85, %f121, 0fBF800000;
	setp.lt.f32 	%p31, %f29, %f5;
	add.f32 	%f86, %f85, 0fBF800000;
	selp.f32 	%f121, %f86, %f85, %p31;
	bra.uni 	$L__BB3_25;
$L__BB3_23:
	add.f32 	%f121, %f121, 0f3F800000;
	add.f32 	%f81, %f3, %f3;
	setp.ltu.f32 	%p29, %f29, %f81;
	@%p29 bra 	$L__BB3_25;
	add.f32 	%f82, %f121, 0f3F800000;
	fma.rn.f32 	%f83, %f3, 0fC0400000, %f29;
	setp.ge.f32 	%p30, %f83, 0f00000000;
	add.f32 	%f84, %f82, 0f3F800000;
	selp.f32 	%f121, %f84, %f82, %p30;
$L__BB3_25:
	fma.rn.f32 	%f123, %f5, %f121, %f1;
	bra.uni 	$L__BB3_30;
$L__BB3_26:
	setp.eq.s32 	%p32, %r13, 0;
	@%p32 bra 	$L__BB3_29;
	mov.u32 	%r106, %r5;
	mov.u32 	%r107, %r13;
$L__BB3_28:
	min.u32 	%r92, %r107, 192937984;
	add.s32 	%r93, %r106, %r92;
	mov.b32 	%f87, %r93;
	mul.f32 	%f88, %f6, %f87;
	fma.rn.f32 	%f89, %f7, %f88, %f87;
	fma.rn.f32 	%f90, %f89, %f6, %f88;
	fma.rn.f32 	%f91, %f7, %f90, %f87;
	fma.rz.f32 	%f92, %f91, %f6, %f90;
	cvt.rzi.f32.f32 	%f93, %f92;
	fma.rn.f32 	%f27, %f7, %f93, %f87;
	sub.s32 	%r107, %r107, %r92;
	mov.b32 	%r106, %f27;
	setp.ne.s32 	%p33, %r107, 0;
	setp.ne.s32 	%p34, %r106, 0;
	and.pred  	%p35, %p33, %p34;
	@%p35 bra 	$L__BB3_28;
$L__BB3_29:
	mul.f32 	%f95, %f27, 0f34000000;
	mul.f32 	%f123, %f8, %f95;
$L__BB3_30:
	abs.f32 	%f96, %f123;
	setp.nan.f32 	%p36, %f96, %f96;
	abs.f32 	%f97, %f123;
	selp.f32 	%f98, %f123, %f97, %p36;
	setp.ltu.f32 	%p37, %f98, %f9;
	setp.lt.f32 	%p57, %f98, %f9;
	@%p37 bra 	$L__BB3_31;
	bra.uni 	$L__BB3_46;
$L__BB3_31:
	not.pred 	%p52, %p57;
	@%p52 bra 	$L__BB3_50;
	ld.shared.u32 	%r111, [%r24];
	ld.shared.u32 	%r110, [%r25];
	bra.uni 	$L__BB3_48;
$L__BB3_33:
	setp.lt.f32 	%p38, %f1, %f3;
	mov.f32 	%f126, %f1;
	@%p38 bra 	$L__BB3_45;
	setp.gtu.f32 	%p39, %f1, %f4;
	@%p39 bra 	$L__BB3_41;
	div.approx.f32 	%f99, %f1, %f3;
	cvt.rzi.f32.f32 	%f124, %f99;
	fma.rn.f32 	%f40, %f5, %f124, %f1;
	mov.b32 	%r31, %f40;
	mov.b32 	%r94, %f3;
	setp.lt.u32 	%p40, %r31, %r94;
	@%p40 bra 	$L__BB3_40;
	setp.lt.u32 	%p41, %r31, -2147483647;
	@%p41 bra 	$L__BB3_38;
	add.f32 	%f104, %f124, 0fBF800000;
	setp.lt.f32 	%p44, %f40, %f5;
	add.f32 	%f105, %f104, 0fBF800000;
	selp.f32 	%f124, %f105, %f104, %p44;
	bra.uni 	$L__BB3_40;
$L__BB3_38:
	add.f32 	%f124, %f124, 0f3F800000;
	add.f32 	%f100, %f3, %f3;
	setp.ltu.f32 	%p42, %f40, %f100;
	@%p42 bra 	$L__BB3_40;
	add.f32 	%f101, %f124, 0f3F800000;
	fma.rn.f32 	%f102, %f3, 0fC0400000, %f40;
	setp.ge.f32 	%p43, %f102, 0f00000000;
	add.f32 	%f103, %f101, 0f3F800000;
	selp.f32 	%f124, %f103, %f101, %p43;
$L__BB3_40:
	fma.rn.f32 	%f126, %f5, %f124, %f1;
	bra.uni 	$L__BB3_45;
$L__BB3_41:
	setp.eq.s32 	%p45, %r13, 0;
	@%p45 bra 	$L__BB3_44;
	mov.u32 	%r108, %r5;
	mov.u32 	%r109, %r13;
$L__BB3_43:
	min.u32 	%r95, %r109, 192937984;
	add.s32 	%r96, %r108, %r95;
	mov.b32 	%f106, %r96;
	mul.f32 	%f107, %f6, %f106;
	fma.rn.f32 	%f108, %f7, %f107, %f106;
	fma.rn.f32 	%f109, %f108, %f6, %f107;
	fma.rn.f32 	%f110, %f7, %f109, %f106;
	fma.rz.f32 	%f111, %f110, %f6, %f109;
	cvt.rzi.f32.f32 	%f112, %f111;
	fma.rn.f32 	%f27, %f7, %f112, %f106;
	sub.s32 	%r109, %r109, %r95;
	mov.b32 	%r108, %f27;
	setp.ne.s32 	%p46, %r109, 0;
	setp.ne.s32 	%p47, %r108, 0;
	and.pred  	%p48, %p46, %p47;
	@%p48 bra 	$L__BB3_43;
$L__BB3_44:
	mul.f32 	%f114, %f27, 0f34000000;
	mul.f32 	%f126, %f8, %f114;
$L__BB3_45:
	abs.f32 	%f115, %f126;
	setp.nan.f32 	%p49, %f115, %f115;
	abs.f32 	%f116, %f126;
	selp.f32 	%f117, %f126, %f116, %p49;
	setp.geu.f32 	%p50, %f117, %f9;
	setp.ge.f32 	%p57, %f117, %f9;
	@%p50 bra 	$L__BB3_31;
$L__BB3_46:
	ld.shared.u32 	%r110, [%r24];
	ld.shared.u32 	%r111, [%r25];
	setp.le.s32 	%p51, %r110, %r111;
	@%p51 bra 	$L__BB3_31;
	st.shared.u32 	[%r24], %r111;
	st.shared.u32 	[%r25], %r110;
	@%p57 bra 	$L__BB3_48;
	bra.uni 	$L__BB3_50;
$L__BB3_48:
	setp.ge.s32 	%p53, %r111, %r110;
	@%p53 bra 	$L__BB3_50;
	st.shared.u32 	[%r24], %r110;
	st.shared.u32 	[%r25], %r111;
$L__BB3_50:
	shr.u32 	%r97, %r103, 31;
	add.s32 	%r98, %r103, %r97;
	shr.s32 	%r103, %r98, 1;
	bar.sync 	0;
	add.s32 	%r102, %r14, 1;
	setp.ne.s32 	%p54, %r14, %r101;
	@%p54 bra 	$L__BB3_5;
	add.s32 	%r101, %r101, 1;
	setp.ne.s32 	%p55, %r101, 9;
	@%p55 bra 	$L__BB3_1;
	ld.shared.u32 	%r99, [%r2];
	st.global.u32 	[%rd1], %r99;
	ld.shared.u32 	%r100, [%r3];
	st.global.u32 	[%rd2], %r100;
	ret;

}


// ===== COMPILED SASS (sm_100) =====

	.target	sm_100

	.elftype	@"ET_EXEC"


//--------------------- .note.nv.tkinfo           --------------------------
	.section	.note.nv.tkinfo,"",@"SHT_NOTE"
	.sectionflags	@"SHF_NOTE_NV_TKINFO"
	.tkinfo
        /*0018*/ 	.word	0x00000002
        /*0030*/ 	.string	""
        /*0030*/ 	.string	"ptxas"
        /*0030*/ 	.string	"Cuda compilation tools, release 13.0, V13.0.88"
        /*0030*/ 	.string	"Build cuda_13.0.r13.0/compiler.36424714_0"
        /*0030*/ 	.string	"-arch sm_100 -m 64 "



//--------------------- .note.nv.cuinfo           --------------------------
	.section	.note.nv.cuinfo,"",@"SHT_NOTE"
	.sectionflags	@"SHF_NOTE_NV_CUINFO"
        /*0018*/ 	.short	0x0002
        /*001a*/ 	.short	0x0064
        /*001c*/ 	.short	0x0082
	.zero		2


//--------------------- .nv.info                  --------------------------
	.section	.nv.info,"",@"SHT_CUDA_INFO"
	.align	4


	//----- nvinfo : EIATTR_REGCOUNT
	.align		4
        /*0000*/ 	.byte	0x04, 0x2f
        /*0002*/ 	.short	(.L_1 - .L_0)
	.align		4
.L_0:
        /*0004*/ 	.word	index@(_Z10addValuesAPiS_)
        /*0008*/ 	.word	0x00000019


	//----- nvinfo : EIATTR_FRAME_SIZE
	.align		4
.L_1:
        /*000c*/ 	.byte	0x04, 0x11
        /*000e*/ 	.short	(.L_3 - .L_2)
	.align		4
.L_2:
        /*0010*/ 	.word	index@(_Z10addValuesAPiS_)
        /*0014*/ 	.word	0x00000000


	//----- nvinfo : EIATTR_REGCOUNT
	.align		4
.L_3:
        /*0018*/ 	.byte	0x04, 0x2f
        /*001a*/ 	.short	(.L_5 - .L_4)
	.align		4
.L_4:
        /*001c*/ 	.word	index@(_Z10addValuesBPiS_)
        /*0020*/ 	.word	0x00000020


	//----- nvinfo : EIATTR_FRAME_SIZE
	.align		4
.L_5:
        /*0024*/ 	.byte	0x04, 0x11
        /*0026*/ 	.short	(.L_7 - .L_6)
	.align		4
.L_6:
        /*0028*/ 	.word	index@(_Z10addValuesBPiS_)
        /*002c*/ 	.word	0x00000000


	//----- nvinfo : EIATTR_REGCOUNT
	.align		4
.L_7:
        /*0030*/ 	.byte	0x04, 0x2f
        /*0032*/ 	.short	(.L_9 - .L_8)
	.align		4
.L_8:
        /*0034*/ 	.word	index@(_Z15calculateMatrixjPiS_Px)
        /*0038*/ 	.word	0x00000014


	//----- nvinfo : EIATTR_FRAME_SIZE
	.align		4
.L_9:
        /*003c*/ 	.byte	0x04, 0x11
        /*003e*/ 	.short	(.L_11 - .L_10)
	.align		4
.L_10:
        /*0040*/ 	.word	index@(_Z15calculateMatrixjPiS_Px)
        /*0044*/ 	.word	0x00000000


	//----- nvinfo : EIATTR_REGCOUNT
	.align		4
.L_11:
        /*0048*/ 	.byte	0x04, 0x2f
        /*004a*/ 	.short	(.L_13 - .L_12)
	.align		4
.L_12:
        /*004c*/ 	.word	index@(_Z11bitonicSortPi)
        /*0050*/ 	.word	0x00000019


	//----- nvinfo : EIATTR_FRAME_SIZE
	.align		4
.L_13:
        /*0054*/ 	.byte	0x04, 0x11
        /*0056*/ 	.short	(.L_15 - .L_14)
	.align		4
.L_14:
        /*0058*/ 	.word	index@(_Z11bitonicSortPi)
        /*005c*/ 	.word	0x00000000


	//----- nvinfo : EIATTR_MIN_STACK_SIZE
	.align		4
.L_15:
        /*0060*/ 	.byte	0x04, 0x12
        /*0062*/ 	.short	(.L_17 - .L_16)
	.align		4
.L_16:
        /*0064*/ 	.word	index@(_Z11bitonicSortPi)
        /*0068*/ 	.word	0x00000000


	//----- nvinfo : EIATTR_MIN_STACK_SIZE
	.align		4
.L_17:
        /*006c*/ 	.byte	0x04, 0x12
        /*006e*/ 	.short	(.L_19 - .L_18)
	.align		4
.L_18:
        /*0070*/ 	.word	index@(_Z15calculateMatrixjPiS_Px)
        /*0074*/ 	.word	0x00000000


	//----- nvinfo : EIATTR_MIN_STACK_SIZE
	.align		4
.L_19:
        /*0078*/ 	.byte	0x04, 0x12
        /*007a*/ 	.short	(.L_21 - .L_20)
	.align		4
.L_20:
        /*007c*/ 	.word	index@(_Z10addValuesBPiS_)
        /*0080*/ 	.word	0x00000000


	//----- nvinfo : EIATTR_MIN_STACK_SIZE
	.align		4
.L_21:
        /*0084*/ 	.byte	0x04, 0x12
        /*0086*/ 	.short	(.L_23 - .L_22)
	.align		4
.L_22:
        /*0088*/ 	.word	index@(_Z10addValuesAPiS_)
        /*008c*/ 	.word	0x00000000
.L_23:


//--------------------- .nv.compat                --------------------------
	.section	.nv.compat,"",@"SHT_CUDA_COMPAT_INFO"
	.align	4
        /*0000*/ 	.byte	0x02, 0x09, 0x00, 0x00, 0x02, 0x02, 0x01, 0x00, 0x02, 0x05, 0x05, 0x00, 0x03, 0x07, 0x01, 0x01
        /*0010*/ 	.byte	0x02, 0x03, 0x00, 0x00, 0x02, 0x06, 0x01, 0x00, 0x04, 0x0b, 0x08, 0x00, 0x01, 0x00, 0x00, 0x00
        /*0020*/ 	.byte	0x00, 0x00, 0x00, 0x00


//--------------------- .nv.info._Z11bitonicSortPi --------------------------
	.section	.nv.info._Z11bitonicSortPi,"",@"SHT_CUDA_INFO"
	.sectionflags	@""
	.align	4


	//----- nvinfo : EIATTR_CUDA_API_VERSION
	.align		4
        /*0000*/ 	.byte	0x04, 0x37
        /*0002*/ 	.short	(.L_25 - .L_24)
.L_24:
        /*0004*/ 	.word	0x00000082


	//----- nvinfo : EIATTR_KPARAM_INFO
	.align		4
.L_25:
        /*0008*/ 	.byte	0x04, 0x17
        /*000a*/ 	.short	(.L_27 - .L_26)
.L_26:
        /*000c*/ 	.word	0x00000000
        /*0010*/ 	.short	0x0000
        /*0012*/ 	.short	0x0000
        /*0014*/ 	.byte	0x00, 0xf5, 0x21, 0x00


	//----- nvinfo : EIATTR_SPARSE_MMA_MASK
	.align		4
.L_27:
        /*0018*/ 	.byte	0x03, 0x50
        /*001a*/ 	.short	0x0000


	//----- nvinfo : EIATTR_MAXREG_COUNT
	.align		4
        /*001c*/ 	.byte	0x03, 0x1b
        /*001e*/ 	.short	0x00ff


	//----- nvinfo : EIATTR_NUM_BARRIERS
	.align		4
        /*0020*/ 	.byte	0x02, 0x4c
        /*0022*/ 	.byte	0x01
	.zero		1


	//----- nvinfo : EIATTR_MERCURY_ISA_VERSION
	.align		4
        /*0024*/ 	.byte	0x03, 0x5f
        /*0026*/ 	.short	0x0101


	//----- nvinfo : EIATTR_VRC_CTA_INIT_COUNT
	.align		4
        /*0028*/ 	.byte	0x02, 0x4a
	.zero		1
	.zero		1


	//----- nvinfo : EIATTR_EXIT_INSTR_OFFSETS
	.align		4
        /*002c*/ 	.byte	0x04, 0x1c
        /*002e*/ 	.short	(.L_29 - .L_28)


	//   ....[0]....
.L_28:
        /*0030*/ 	.word	0x000017f0


	//----- nvinfo : EIATTR_CRS_STACK_SIZE
	.align		4
.L_29:
        /*0034*/ 	.byte	0x04, 0x1e
        /*0036*/ 	.short	(.L_31 - .L_30)
.L_30:
        /*0038*/ 	.word	0x00000000


	//----- nvinfo : EIATTR_CBANK_PARAM_SIZE
	.align		4
.L_31:
        /*003c*/ 	.byte	0x03, 0x19
        /*003e*/ 	.short	0x0008


	//----- nvinfo : EIATTR_PARAM_CBANK
	.align		4
        /*0040*/ 	.byte	0x04, 0x0a
        /*0042*/ 	.short	(.L_33 - .L_32)
	.align		4
.L_32:
        /*0044*/ 	.word	index@(.nv.constant0._Z11bitonicSortPi)
        /*0048*/ 	.short	0x0380
        /*004a*/ 	.short	0x0008


	//----- nvinfo : EIATTR_SW_WAR
	.align		4
.L_33:
        /*004c*/ 	.byte	0x04, 0x36
        /*004e*/ 	.short	(.L_35 - .L_34)
.L_34:
        /*0050*/ 	.word	0x00000008
.L_35:


//--------------------- .nv.info._Z15calculateMatrixjPiS_Px --------------------------
	.section	.nv.info._Z15calculateMatrixjPiS_Px,"",@"SHT_CUDA_INFO"
	.sectionflags	@""
	.align	4


	//----- nvinfo : EIATTR_CUDA_API_VERSION
	.align		4
        /*0000*/ 	.byte	0x04, 0x37
        /*0002*/ 	.short	(.L_37 - .L_36)
.L_36:
        /*0004*/ 	.word	0x00000082


	//----- nvinfo : EIATTR_KPARAM_INFO
	.align		4
.L_37:
        /*0008*/ 	.byte	0x04, 0x17
        /*000a*/ 	.short	(.L_39 - .L_38)
.L_38:
        /*000c*/ 	.word	0x00000000
        /*0010*/ 	.short	0x0003
        /*0012*/ 	.short	0x0018
        /*0014*/ 	.byte	0x00, 0xf5, 0x21, 0x00


	//----- nvinfo : EIATTR_KPARAM_INFO
	.align		4
.L_39:
        /*0018*/ 	.byte	0x04, 0x17
        /*001a*/ 	.short	(.L_41 - .L_40)
.L_40:
        /*001c*/ 	.word	0x00000000
        /*0020*/ 	.short	0x0002
        /*0022*/ 	.short	0x0010
        /*0024*/ 	.byte	0x00, 0xf5, 0x21, 0x00


	//----- nvinfo : EIATTR_KPARAM_INFO
	.align		4
.L_41:
        /*0028*/ 	.byte	0x04, 0x17
        /*002a*/ 	.short	(.L_43 - .L_42)
.L_42:
        /*002c*/ 	.word	0x00000000
        /*0030*/ 	.short	0x0001
        /*0032*/ 	.short	0x0008
        /*0034*/ 	.byte	0x00, 0xf5, 0x21, 0x00


	//----- nvinfo : EIATTR_KPARAM_INFO
	.align		4
.L_43:
        /*0038*/ 	.byte	0x04, 0x17
        /*003a*/ 	.short	(.L_45 - .L_44)
.L_44:
        /*003c*/ 	.word	0x00000000
        /*0040*/ 	.short	0x0000
        /*0042*/ 	.short	0x0000
        /*0044*/ 	.byte	0x00, 0xf0, 0x11, 0x00


	//----- nvinfo : EIATTR_SPARSE_MMA_MASK
	.align		4
.L_45:
        /*0048*/ 	.byte	0x03, 0x50
        /*004a*/ 	.short	0x0000


	//----- nvinfo : EIATTR_MAXREG_COUNT
	.align		4
        /*004c*/ 	.byte	0x03, 0x1b
        /*004e*/ 	.short	0x00ff


	//----- nvinfo : EIATTR_MERCURY_ISA_VERSION
	.align		4
        /*0050*/ 	.byte	0x03, 0x5f
        /*0052*/ 	.short	0x0101


	//----- nvinfo : EIATTR_VRC_CTA_INIT_COUNT
	.align		4
        /*0054*/ 	.byte	0x02, 0x4a
	.zero		1
	.zero		1


	//----- nvinfo : EIATTR_EXIT_INSTR_OFFSETS
	.align		4
        /*0058*/ 	.byte	0x04, 0x1c
        /*005a*/ 	.short	(.L_47 - .L_46)


	//   ....[0]....
.L_46:
        /*005c*/ 	.word	0x00000080


	//   ....[1]....
        /*0060*/ 	.word	0x00000450


	//   ....[2]....
        /*0064*/ 	.word	0x00000600


	//----- nvinfo : EIATTR_CRS_STACK_SIZE
	.align		4
.L_47:
        /*0068*/ 	.byte	0x04, 0x1e
        /*006a*/ 	.short	(.L_49 - .L_48)
.L_48:
        /*006c*/ 	.word	0x00000000


	//----- nvinfo : EIATTR_CBANK_PARAM_SIZE
	.align		4
.L_49:
        /*0070*/ 	.byte	0x03, 0x19
        /*0072*/ 	.short	0x0020


	//----- nvinfo : EIATTR_PARAM_CBANK
	.align		4
        /*0074*/ 	.byte	0x04, 0x0a
        /*0076*/ 	.short	(.L_51 - .L_50)
	.align		4
.L_50:
        /*0078*/ 	.word	index@(.nv.constant0._Z15calculateMatrixjPiS_Px)
        /*007c*/ 	.short	0x0380
        /*007e*/ 	.short	0x0020


	//----- nvinfo : EIATTR_SW_WAR
	.align		4
.L_51:
        /*0080*/ 	.byte	0x04, 0x36
        /*0082*/ 	.short	(.L_53 - .L_52)
.L_52:
        /*0084*/ 	.word	0x00000008
.L_53:


//--------------------- .nv.info._Z10addValuesBPiS_ --------------------------
	.section	.nv.info._Z10addValuesBPiS_,"",@"SHT_CUDA_INFO"
	.sectionflags	@""
	.align	4


	//----- nvinfo : EIATTR_CUDA_API_VERSION
	.align		4
        /*0000*/ 	.byte	0x04, 0x37
        /*0002*/ 	.short	(.L_55 - .L_54)
.L_54:
        /*0004*/ 	.word	0x00000082


	//----- nvinfo : EIATTR_KPARAM_INFO
	.align		4
.L_55:
        /*0008*/ 	.byte	0x04, 0x17
        /*000a*/ 	.short	(.L_57 - .L_56)
.L_56:
        /*000c*/ 	.word	0x00000000
        /*0010*/ 	.short	0x0001
        /*0012*/ 	.short	0x0008
        /*0014*/ 	.byte	0x00, 0xf5, 0x21, 0x00


	//----- nvinfo : EIATTR_KPARAM_INFO
	.align		4
.L_57:
        /*0018*/ 	.byte	0x04, 0x17
        /*001a*/ 	.short	(.L_59 - .L_58)
.L_58:
        /*001c*/ 	.word	0x00000000
        /*0020*/ 	.short	0x0000
        /*0022*/ 	.short	0x0000
        /*0024*/ 	.byte	0x00, 0xf5, 0x21, 0x00


	//----- nvinfo : EIATTR_SPARSE_MMA_MASK
	.align		4
.L_59:
        /*0028*/ 	.byte	0x03, 0x50
        /*002a*/ 	.short	0x0000


	//----- nvinfo : EIATTR_MAXREG_COUNT
	.align		4
        /*002c*/ 	.byte	0x03, 0x1b
        /*002e*/ 	.short	0x00ff


	//----- nvinfo : EIATTR_MERCURY_ISA_VERSION
	.align		4
        /*0030*/ 	.byte	0x03, 0x5f
        /*0032*/ 	.short	0x0101


	//----- nvinfo : EIATTR_VRC_CTA_INIT_COUNT
	.align		4
        /*0034*/ 	.byte	0x02, 0x4a
	.zero		1
	.zero		1


	//----- nvinfo : EIATTR_EXIT_INSTR_OFFSETS
	.align		4
        /*0038*/ 	.byte	0x04, 0x1c
        /*003a*/ 	.short	(.L_61 - .L_60)


	//   ....[0]....
.L_60:
        /*003c*/ 	.word	0x00000900


	//----- nvinfo : EIATTR_CBANK_PARAM_SIZE
	.align		4
.L_61:
        /*0040*/ 	.byte	0x03, 0x19
        /*0042*/ 	.short	0x0010


	//----- nvinfo : EIATTR_PARAM_CBANK
	.align		4
        /*0044*/ 	.byte	0x04, 0x0a
        /*0046*/ 	.short	(.L_63 - .L_62)
	.align		4
.L_62:
        /*0048*/ 	.word	index@(.nv.constant0._Z10addValuesBPiS_)
        /*004c*/ 	.short	0x0380
        /*004e*/ 	.short	0x0010


	//----- nvinfo : EIATTR_SW_WAR
	.align		4
.L_63:
        /*0050*/ 	.byte	0x04, 0x36
        /*0052*/ 	.short	(.L_65 - .L_64)
.L_64:
        /*0054*/ 	.word	0x00000008
.L_65:


//--------------------- .nv.info._Z10addValuesAPiS_ --------------------------
	.section	.nv.info._Z10addValuesAPiS_,"",@"SHT_CUDA_INFO"
	.sectionflags	@""
	.align	4


	//----- nvinfo : EIATTR_CUDA_API_VERSION
	.align		4
        /*0000*/ 	.byte	0x04, 0x37
        /*0002*/ 	.short	(.L_67 - .L_66)
.L_66:
        /*0004*/ 	.word	0x00000082


	//----- nvinfo : EIATTR_KPARAM_INFO
	.align		4
.L_67:
        /*0008*/ 	.byte	0x04, 0x17
        /*000a*/ 	.short	(.L_69 - .L_68)
.L_68:
        /*000c*/ 	.word	0x00000000
        /*0010*/ 	.short	0x0001
        /*0012*/ 	.short	0x0008
        /*0014*/ 	.byte	0x00, 0xf5, 0x21, 0x00


	//----- nvinfo : EIATTR_KPARAM_INFO
	.align		4
.L_69:
        /*0018*/ 	.byte	0x04, 0x17
        /*001a*/ 	.short	(.L_71 - .L_70)
.L_70:
        /*001c*/ 	.word	0x00000000
        /*0020*/ 	.short	0x0000
        /*0022*/ 	.short	0x0000
        /*0024*/ 	.byte	0x00, 0xf5, 0x21, 0x00


	//----- nvinfo : EIATTR_SPARSE_MMA_MASK
	.align		4
.L_71:
        /*0028*/ 	.byte	0x03, 0x50
        /*002a*/ 	.short	0x0000


	//----- nvinfo : EIATTR_MAXREG_COUNT
	.align		4
        /*002c*/ 	.byte	0x03, 0x1b
        /*002e*/ 	.short	0x00ff


	//----- nvinfo : EIATTR_MERCURY_ISA_VERSION
	.align		4
        /*0030*/ 	.byte	0x03, 0x5f
        /*0032*/ 	.short	0x0101


	//----- nvinfo : EIATTR_VRC_CTA_INIT_COUNT
	.align		4
        /*0034*/ 	.byte	0x02, 0x4a
	.zero		1
	.zero		1


	//----- nvinfo : EIATTR_EXIT_INSTR_OFFSETS
	.align		4
        /*0038*/ 	.byte	0x04, 0x1c
        /*003a*/ 	.short	(.L_73 - .L_72)


	//   ....[0]....
.L_72:
        /*003c*/ 	.word	0x00000430


	//----- nvinfo : EIATTR_CRS_STACK_SIZE
	.align		4
.L_73:
        /*0040*/ 	.byte	0x04, 0x1e
        /*0042*/ 	.short	(.L_75 - .L_74)
.L_74:
        /*0044*/ 	.word	0x00000000


	//----- nvinfo : EIATTR_CBANK_PARAM_SIZE
	.align		4
.L_75:
        /*0048*/ 	.byte	0x03, 0x19
        /*004a*/ 	.short	0x0010


	//----- nvinfo : EIATTR_PARAM_CBANK
	.align		4
        /*004c*/ 	.byte	0x04, 0x0a
        /*004e*/ 	.short	(.L_77 - .L_76)
	.align		4
.L_76:
        /*0050*/ 	.word	index@(.nv.constant0._Z10addValuesAPiS_)
        /*0054*/ 	.short	0x0380
        /*0056*/ 	.short	0x0010


	//----- nvinfo : EIATTR_SW_WAR
	.align		4
.L_77:
        /*0058*/ 	.byte	0x04, 0x36
        /*005a*/ 	.short	(.L_79 - .L_78)
.L_78:
        /*005c*/ 	.word	0x00000008
.L_79:


//--------------------- .nv.callgraph             --------------------------
	.section	.nv.callgraph,"",@"SHT_CUDA_CALLGRAPH"
	.align	4
	.sectionentsize	8
	.align		4
        /*0000*/ 	.word	0x00000000
	.align		4
        /*0004*/ 	.word	0xffffffff
	.align		4
        /*0008*/ 	.word	0x00000000
	.align		4
        /*000c*/ 	.word	0xfffffffe
	.align		4
        /*0010*/ 	.word	0x00000000
	.align		4
        /*0014*/ 	.word	0xfffffffd
	.align		4
        /*0018*/ 	.word	0x00000000
	.align		4
        /*001c*/ 	.word	0xfffffffc


//--------------------- .text._Z11bitonicSortPi   --------------------------
	.section	.text._Z11bitonicSortPi,"ax",@progbits
	.align	128
        .global         _Z11bitonicSortPi
        .type           _Z11bitonicSortPi,@function
        .size           _Z11bitonicSortPi,(.L_x_46 - _Z11bitonicSortPi)
        .other          _Z11bitonicSortPi,@"STO_CUDA_ENTRY STV_DEFAULT"
_Z11bitonicSortPi:
.text._Z11bitonicSortPi:
[----:B------:R-:W-:Y:S01]  /*0000*/  LDC R1, c[0x0][0x37c] ;  /* 0x0000df00ff017b82 */ /* 0x000fe20000000800 */
[----:B------:R-:W0:Y:S01]  /*0010*/  S2R R17, SR_CTAID.X ;  /* 0x0000000000117919 */ /* 0x000e220000002500 */
[----:B------:R-:W0:Y:S06]  /*0020*/  LDCU UR6, c[0x0][0x360] ;  /* 0x00006c00ff0677ac */ /* 0x000e2c0008000800 */
[----:B------:R-:W1:Y:S01]  /*0030*/  LDC.64 R4, c[0x0][0x380] ;  /* 0x0000e000ff047b82 */ /* 0x000e620000000a00 */
[----:B------:R-:W2:Y:S01]  /*0040*/  S2R R0, SR_TID.X ;  /* 0x0000000000007919 */ /* 0x000ea20000002100 */
[----:B------:R-:W3:Y:S01]  /*0050*/  LDCU.64 UR12, c[0x0][0x358] ;  /* 0x00006b00ff0c77ac */ /* 0x000ee20008000a00 */
[----:B0-----:R-:W-:Y:S01]  /*0060*/  IMAD R3, R17, UR6, RZ ;  /* 0x0000000611037c24 */ /* 0x001fe2000f8e02ff */
[----:B------:R-:W-:-:S03]  /*0070*/  USHF.L.U32 UR6, UR6, 0x2, URZ ;  /* 0x0000000206067899 */ /* 0x000fc600080006ff */
[----:B--2---:R-:W-:-:S04]  /*0080*/  IMAD R3, R3, 0x2, R0 ;  /* 0x0000000203037824 */ /* 0x004fc800078e0200 */
[----:B-1----:R-:W-:-:S03]  /*0090*/  IMAD.WIDE R4, R3, 0x4, R4 ;  /* 0x0000000403047825 */ /* 0x002fc600078e0204 */
[----:B------:R-:W-:Y:S02]  /*00a0*/  IADD3 R2, P0, PT, R4, UR6, RZ ;  /* 0x0000000604027c10 */ /* 0x000fe4000ff1e0ff */
[----:B---3--:R-:W2:Y:S03]  /*00b0*/  LDG.E R11, desc[UR12][R4.64] ;  /* 0x0000000c040b7981 */ /* 0x008ea6000c1e1900 */
[----:B------:R-:W-:-:S05]  /*00c0*/  IMAD.X R3, RZ, RZ, R5, P0 ;  /* 0x000000ffff037224 */ /* 0x000fca00000e0605 */
[----:B------:R-:W3:Y:S01]  /*00d0*/  LDG.E R13, desc[UR12][R2.64] ;  /* 0x0000000c020d7981 */ /* 0x000ee2000c1e1900 */
[----:B------:R-:W0:Y:S01]  /*00e0*/  S2UR UR5, SR_CgaCtaId ;  /* 0x00000000000579c3 */ /* 0x000e220000008800 */
[----:B------:R-:W-:Y:S01]  /*00f0*/  UMOV UR4, 0x400 ;  /* 0x0000040000047882 */ /* 0x000fe20000000000 */
[----:B------:R-:W-:Y:S01]  /*0100*/  I2FP.F32.U32 R7, R0 ;  /* 0x0000000000077245 */ /* 0x000fe20000201000 */
[----:B0-----:R-:W-:-:S06]  /*0110*/  ULEA UR4, UR5, UR4, 0x18 ;  /* 0x0000000405047291 */ /* 0x001fcc000f8ec0ff */
[----:B------:R-:W-:Y:S01]  /*0120*/  LEA R6, R0, UR4, 0x2 ;  /* 0x0000000400067c11 */ /* 0x000fe2000f8e10ff */
[----:B------:R-:W-:-:S05]  /*0130*/  FADD R8, |R7|, -RZ ;  /* 0x800000ff07087221 */ /* 0x000fca0000000200 */
[----:B------:R-:W-:Y:S01]  /*0140*/  LOP3.LUT R9, R8, 0x7fffff, RZ, 0xc0, !PT ;  /* 0x007fffff08097812 */ /* 0x000fe200078ec0ff */
[----:B------:R-:W-:-:S03]  /*0150*/  UMOV UR4, URZ ;  /* 0x000000ff00047c82 */ /* 0x000fc60008000000 */
[----:B------:R-:W-:Y:S01]  /*0160*/  LOP3.LUT R9, R9, 0x3f800000, RZ, 0xfc, !PT ;  /* 0x3f80000009097812 */ /* 0x000fe200078efcff */
[----:B--2---:R0:W-:Y:S04]  /*0170*/  STS [R6], R11 ;  /* 0x0000000b06007388 */ /* 0x0041e80000000800 */
[----:B---3--:R0:W-:Y:S01]  /*0180*/  STS [R6+UR6], R13 ;  /* 0x0000000d06007988 */ /* 0x0081e20008000806 */
[----:B------:R-:W-:Y:S06]  /*0190*/  BAR.SYNC.DEFER_BLOCKING 0x0 ;  /* 0x0000000000007b1d */ /* 0x000fec0000010000 */
.L_x_33:
[----:B01-3--:R-:W0:Y:S01]  /*01a0*/  I2F.F64.U32 R10, UR4 ;  /* 0x00000004000a7d12 */ /* 0x00be220008201800 */
[----:B------:R-:W-:Y:S01]  /*01b0*/  UMOV UR8, 0x3b39803f ;  /* 0x3b39803f00087882 */ /* 0x000fe20000000000 */
[----:B------:R-:W-:Y:S01]  /*01c0*/  UMOV UR9, 0x3c7abc9e ;  /* 0x3c7abc9e00097882 */ /* 0x000fe20000000000 */
[----:B0-----:R-:W-:Y:S01]  /*01d0*/  DADD R12, R10, 6.75539944105574400000e+15 ;  /* 0x433800000a0c7429 */ /* 0x001fe20000000000 */
[----:B------:R-:W-:-:S07]  /*01e0*/  FSETP.GEU.AND P0, PT, |R11|, 4.498046875, PT ;  /* 0x408ff0000b00780b */ /* 0x000fce0003f0e200 */
[----:B------:R-:W-:-:S08]  /*01f0*/  DADD R14, R12, -6.75539944105574400000e+15 ;  /* 0xc33800000c0e7429 */ /* 0x000fd00000000000 */
[----:B------:R-:W-:-:S08]  /*0200*/  DADD R14, R10, -R14 ;  /* 0x000000000a0e7229 */ /* 0x000fd0000000080e */
[----:B------:R-:W-:Y:S01]  /*0210*/  DMUL R18, R14, UR8 ;  /* 0x000000080e127c28 */ /* 0x000fe20008000000 */
[----:B------:R-:W-:Y:S01]  /*0220*/  UMOV UR8, 0xfefa39ef ;  /* 0xfefa39ef00087882 */ /* 0x000fe20000000000 */
[----:B------:R-:W-:-:S06]  /*0230*/  UMOV UR9, 0x3fe62e42 ;  /* 0x3fe62e4200097882 */ /* 0x000fcc0000000000 */
[----:B------:R-:W-:Y:S01]  /*0240*/  DFMA R14, R14, UR8, R18 ;  /* 0x000000080e0e7c2b */ /* 0x000fe20008000012 */
[----:B------:R-:W-:Y:S01]  /*0250*/  UMOV UR8, 0x69ce2bdf ;  /* 0x69ce2bdf00087882 */ /* 0x000fe20000000000 */
[----:B------:R-:W-:Y:S01]  /*0260*/  IMAD.MOV.U32 R18, RZ, RZ, -0x35dec16 ;  /* 0xfca213eaff127424 */ /* 0x000fe200078e00ff */
[----:B------:R-:W-:Y:S01]  /*0270*/  MOV R19, 0x3e928af3 ;  /* 0x3e928af300137802 */ /* 0x000fe20000000f00 */
[----:B------:R-:W-:-:S05]  /*0280*/  UMOV UR9, 0x3e5ade15 ;  /* 0x3e5ade1500097882 */ /* 0x000fca0000000000 */
[----:B------:R-:W-:Y:S01]  /*0290*/  DFMA R18, R14, UR8, R18 ;  /* 0x000000080e127c2b */ /* 0x000fe20008000012 */
[----:B------:R-:W-:Y:S01]  /*02a0*/  UMOV UR8, 0x62401315 ;  /* 0x6240131500087882 */ /* 0x000fe20000000000 */
[----:B------:R-:W-:-:S06]  /*02b0*/  UMOV UR9, 0x3ec71dee ;  /* 0x3ec71dee00097882 */ /* 0x000fcc0000000000 */
[----:B------:R-:W-:Y:S01]  /*02c0*/  DFMA R18, R14, R18, UR8 ;  /* 0x000000080e127e2b */ /* 0x000fe20008000012 */
        /* <DEDUP_REMOVED lines=20> */
[----:B------:R-:W-:-:S08]  /*0410*/  DFMA R18, R14, R18, UR8 ;  /* 0x000000080e127e2b */ /* 0x000fd00008000012 */
[----:B------:R-:W-:-:S08]  /*0420*/  DFMA R18, R14, R18, 1 ;  /* 0x3ff000000e12742b */ /* 0x000fd00000000012 */
[----:B------:R-:W-:-:S10]  /*0430*/  DFMA R14, R14, R18, 1 ;  /* 0x3ff000000e0e742b */ /* 0x000fd40000000012 */
[----:B------:R-:W-:Y:S02]  /*0440*/  IMAD R19, R12, 0x100000, R15 ;  /* 0x001000000c137824 */ /* 0x000fe400078e020f */
[----:B------:R-:W-:Y:S01]  /*0450*/  IMAD.MOV.U32 R18, RZ, RZ, R14 ;  /* 0x000000ffff127224 */ /* 0x000fe200078e000e */
[----:B------:R-:W-:Y:S06]  /*0460*/  @!P0 BRA `(.L_x_0) ;  /* 0x0000000000308947 */ /* 0x000fec0003800000 */
[C---:B------:R-:W-:Y:S01]  /*0470*/  FSETP.GEU.AND P1, PT, |R11|.reuse, 4.52490234375, PT ;  /* 0x4090cc000b00780b */ /* 0x040fe20003f2e200 */
[----:B------:R-:W-:Y:S01]  /*0480*/  IMAD.MOV.U32 R18, RZ, RZ, RZ ;  /* 0x000000ffff127224 */ /* 0x000fe200078e00ff */
[----:B------:R-:W-:-:S04]  /*0490*/  ISETP.GE.AND P0, PT, R11, RZ, PT ;  /* 0x000000ff0b00720c */ /* 0x000fc80003f06270 */
[----:B------:R-:W-:-:S07]  /*04a0*/  FSEL R19, RZ, +QNAN , !P0 ;  /* 0x7ff00000ff137808 */ /* 0x000fce0004000000 */
[----:B------:R-:W-:Y:S05]  /*04b0*/  @P1 BRA `(.L_x_0) ;  /* 0x00000000001c1947 */ /* 0x000fea0003800000 */
[----:B------:R-:W-:Y:S01]  /*04c0*/  LEA.HI R10, R12, R12, RZ, 0x1 ;  /* 0x0000000c0c0a7211 */ /* 0x000fe200078f08ff */
[----:B------:R-:W-:-:S03]  /*04d0*/  IMAD.MOV.U32 R18, RZ, RZ, RZ ;  /* 0x000000ffff127224 */ /* 0x000fc600078e00ff */
[----:B------:R-:W-:-:S04]  /*04e0*/  SHF.R.S32.HI R11, RZ, 0x1, R10 ;  /* 0x00000001ff0b7819 */ /* 0x000fc8000001140a */
[----:B------:R-:W-:Y:S01]  /*04f0*/  IADD3 R12, PT, PT, R12, -R11, RZ ;  /* 0x8000000b0c0c7210 */ /* 0x000fe20007ffe0ff */
[----:B------:R-:W-:-:S03]  /*0500*/  IMAD R15, R11, 0x100000, R15 ;  /* 0x001000000b0f7824 */ /* 0x000fc600078e020f */
[----:B------:R-:W-:-:S06]  /*0510*/  LEA R19, R12, 0x3ff00000, 0x14 ;  /* 0x3ff000000c137811 */ /* 0x000fcc00078ea0ff */
[----:B------:R-:W-:-:S11]  /*0520*/  DMUL R18, R14, R18 ;  /* 0x000000120e127228 */ /* 0x000fd60000000000 */
.L_x_0:
[----:B------:R-:W0:Y:S01]  /*0530*/  F2I.F64.TRUNC R18, R18 ;  /* 0x0000001200127311 */ /* 0x000e22000030d100 */
[----:B------:R-:W-:Y:S02]  /*0540*/  ISETP.GT.U32.AND P0, PT, R8, 0x7f7fffff, PT ;  /* 0x7f7fffff0800780c */ /* 0x000fe40003f04070 */
[----:B0-----:R-:W-:-:S13]  /*0550*/  R2UR UR7, R18 ;  /* 0x00000000120772ca */ /* 0x001fda00000e0000 */
[----:B------:R-:W-:Y:S02]  /*0560*/  USHF.L.U32 UR5, UR7, 0x1, URZ ;  /* 0x0000000107057899 */ /* 0x000fe400080006ff */
[----:B------:R-:W-:-:S04]  /*0570*/  I2FP.F32.S32 R12, UR7 ;  /* 0x00000007000c7c45 */ /* 0x000fc80008201400 */
[----:B------:R-:W-:-:S04]  /*0580*/  I2FP.F32.S32 R10, UR5 ;  /* 0x00000005000a7c45 */ /* 0x000fc80008201400 */
[----:B------:R-:W-:-:S13]  /*0590*/  R2UR UR11, R10 ;  /* 0x000000000a0b72ca */ /* 0x000fda00000e0000 */
[----:B------:R-:W-:Y:S01]  /*05a0*/  IMAD.U32 R10, RZ, RZ, UR11 ;  /* 0x0000000bff0a7e24 */ /* 0x000fe2000f8e00ff */
[----:B------:R-:W-:Y:S01]  /*05b0*/  FSETP.LT.AND P1, PT, RZ, |UR11|, PT ;  /* 0x4000000bff007c0b */ /* 0x000fe2000bf21000 */
[----:B------:R-:W-:Y:S02]  /*05c0*/  FADD R13, -RZ, |UR11| ;  /* 0x4000000bff0d7e21 */ /* 0x000fe40008000100 */
[----:B------:R-:W-:-:S05]  /*05d0*/  FMUL R10, |R10|, 8388608 ;  /* 0x4b0000000a0a7820 */ /* 0x000fca0000400200 */
[----:B------:R-:W-:-:S13]  /*05e0*/  R2UR UR14, R10 ;  /* 0x000000000a0e72ca */ /* 0x000fda00000e0000 */
[----:B------:R-:W-:-:S04]  /*05f0*/  ULOP3.LUT UR5, UR14, 0x7fffff, URZ, 0xc0, !UPT ;  /* 0x007fffff0e057892 */ /* 0x000fc8000f8ec0ff */
[----:B------:R-:W-:Y:S02]  /*0600*/  ULOP3.LUT UR9, UR5, 0x3f800000, URZ, 0xfc, !UPT ;  /* 0x3f80000005097892 */ /* 0x000fe4000f8efcff */
[----:B------:R-:W-:-:S06]  /*0610*/  ULOP3.LUT UR5, UR14, 0xff800000, URZ, 0xc0, !UPT ;  /* 0xff8000000e057892 */ /* 0x000fcc000f8ec0ff */
[----:B------:R-:W-:Y:S01]  /*0620*/  IMAD.U32 R15, RZ, RZ, UR5 ;  /* 0x00000005ff0f7e24 */ /* 0x000fe2000f8e00ff */
[----:B------:R-:W0:Y:S01]  /*0630*/  MUFU.RCP R10, UR9 ;  /* 0x00000009000a7d08 */ /* 0x000e220008001000 */
[----:B------:R-:W-:Y:S01]  /*0640*/  MOV R11, UR5 ;  /* 0x00000005000b7c02 */ /* 0x000fe20008000f00 */
[----:B------:R-:W-:Y:S02]  /*0650*/  UMOV UR5, URZ ;  /* 0x000000ff00057c82 */ /* 0x000fe40008000000 */
[----:B------:R-:W-:Y:S02]  /*0660*/  FSEL R15, R15, +QNAN , P1 ;  /* 0x7fffffff0f0f7808 */ /* 0x000fe40000800000 */
[----:B------:R-:W-:Y:S02]  /*0670*/  IADD3 R14, PT, PT, R8, 0xb800000, -R11 ;  /* 0x0b800000080e7810 */ /* 0x000fe40007ffe80b */
[----:B------:R-:W-:Y:S02]  /*0680*/  FSEL R15, R15, +QNAN , !P0 ;  /* 0x7fffffff0f0f7808 */ /* 0x000fe40004000000 */
[----:B------:R-:W-:-:S02]  /*0690*/  LOP3.LUT R14, R14, 0xff800000, RZ, 0xc0, !PT ;  /* 0xff8000000e0e7812 */ /* 0x000fc400078ec0ff */
[----:B0-----:R-:W-:-:S15]  /*06a0*/  R2UR UR15, R10 ;  /* 0x000000000a0f72ca */ /* 0x001fde00000e0000 */
.L_x_32:
[----:B01-3--:R-:W-:Y:S01]  /*06b0*/  I2FP.F32.S32 R10, UR7 ;  /* 0x00000007000a7c45 */ /* 0x00bfe20008201400 */
[----:B------:R-:W-:Y:S01]  /*06c0*/  UMOV UR8, UR5 ;  /* 0x0000000500087c82 */ /* 0x000fe20008000000 */
[C---:B------:R-:W-:Y:S01]  /*06d0*/  FADD R8, |R7|.reuse, -RZ ;  /* 0x800000ff07087221 */ /* 0x040fe20000000200 */
[----:B------:R-:W-:Y:S01]  /*06e0*/  UIADD3 UR5, UPT, UPT, UR5, 0x1, URZ ;  /* 0x0000000105057890 */ /* 0x000fe2000fffe0ff */
[----:B------:R-:W-:Y:S01]  /*06f0*/  FSETP.GEU.AND P0, PT, |R7|, |R10|, PT ;  /* 0x4000000a0700720b */ /* 0x000fe20003f0e200 */
[----:B------:R-:W-:Y:S01]  /*0700*/  UISETP.NE.AND UP0, UPT, UR8, UR4, UPT ;  /* 0x000000040800728c */ /* 0x000fe2000bf05270 */
[----:B------:R-:W-:Y:S01]  /*0710*/  BSSY.RECONVERGENT B0, `(.L_x_1) ;  /* 0x0000042000007945 */ /* 0x000fe20003800200 */
[----:B------:R-:W-:-:S10]  /*0720*/  IMAD.MOV.U32 R16, RZ, RZ, R8 ;  /* 0x000000ffff107224 */ /* 0x000fd400078e0008 */
[----:B------:R-:W-:Y:S05]  /*0730*/  @!P0 BRA `(.L_x_2) ;  /* 0x0000000000fc8947 */ /* 0x000fea0003800000 */
[----:B------:R-:W-:-:S05]  /*0740*/  FMUL R18, |R10|, 8388608 ;  /* 0x4b0000000a127820 */ /* 0x000fca0000400200 */
[----:B------:R-:W-:-:S13]  /*0750*/  FSETP.GTU.AND P0, PT, |R7|, R18, PT ;  /* 0x000000120700720b */ /* 0x000fda0003f0c200 */
[----:B------:R-:W-:Y:S05]  /*0760*/  @P0 BRA `(.L_x_3) ;  /* 0x0000000000780947 */ /* 0x000fea0003800000 */
[C---:B------:R-:W-:Y:S01]  /*0770*/  FMUL R11, |R10|.reuse, 16777216 ;  /* 0x4b8000000a0b7820 */ /* 0x040fe20000400200 */
[C---:B------:R-:W-:Y:S01]  /*0780*/  FSETP.GEU.AND P0, PT, |R10|.reuse, 1.175494350822287508e-38, PT ;  /* 0x008000000a00780b */ /* 0x040fe20003f0e200 */
[----:B------:R-:W-:Y:S01]  /*0790*/  FMUL R16, |R7|, 16777216 ;  /* 0x4b80000007107820 */ /* 0x000fe20000400200 */
[----:B------:R-:W-:Y:S01]  /*07a0*/  FADD R18, |R10|, -RZ ;  /* 0x800000ff0a127221 */ /* 0x000fe20000000200 */
[----:B------:R-:W-:Y:S01]  /*07b0*/  BSSY.RECONVERGENT B1, `(.L_x_4) ;  /* 0x0000017000017945 */ /* 0x000fe20003800200 */
[----:B------:R-:W-:Y:S02]  /*07c0*/  FSEL R11, R11, |R10|, !P0 ;  /* 0x4000000a0b0b7208 */ /* 0x000fe40004000000 */
[----:B------:R-:W-:-:S04]  /*07d0*/  FSEL R16, R16, |R7|, !P0 ;  /* 0x4000000710107208 */ /* 0x000fc80004000000 */
[----:B------:R-:W0:Y:S02]  /*07e0*/  MUFU.RCP R11, R11 ;  /* 0x0000000b000b7308 */ /* 0x000e240000001000 */
[----:B0-----:R-:W-:-:S06]  /*07f0*/  FMUL R16, R11, R16 ;  /* 0x000000100b107220 */ /* 0x001fcc0000400000 */
[----:B------:R-:W0:Y:S02]  /*0800*/  FRND.TRUNC R16, R16 ;  /* 0x0000001000107307 */ /* 0x000e24000020d000 */
[----:B0-----:R-:W-:-:S05]  /*0810*/  FFMA R19, -|R10|, R16, |R7| ;  /* 0x000000100a137223 */ /* 0x001fca0000000707 */
[----:B------:R-:W-:-:S13]  /*0820*/  ISETP.GE.U32.AND P0, PT, R19, R18, PT ;  /* 0x000000121300720c */ /* 0x000fda0003f06070 */
[----:B------:R-:W-:Y:S05]  /*0830*/  @!P0 BRA `(.L_x_5) ;  /* 0x0000000000388947 */ /* 0x000fea0003800000 */
[----:B------:R-:W-:-:S04]  /*0840*/  ISETP.GE.U32.AND P0, PT, R19, -0x7fffffff, PT ;  /* 0x800000011300780c */ /* 0x000fc80003f06070 */
[----:B------:R-:W-:-:S09]  /*0850*/  FSETP.GEU.OR P1, PT, R19, -|R10|, !P0 ;  /* 0xc000000a1300720b */ /* 0x000fd2000472e400 */
[----:B------:R-:W-:-:S04]  /*0860*/  @P0 FADD R11, R16, -1 ;  /* 0xbf800000100b0421 */ /* 0x000fc80000000000 */
[----:B------:R-:W-:-:S04]  /*0870*/  @!P1 FADD R11, R11, -1 ;  /* 0xbf8000000b0b9421 */ /* 0x000fc80000000000 */
[----:B------:R-:W-:Y:S01]  /*0880*/  @P0 IMAD.MOV.U32 R16, RZ, RZ, R11 ;  /* 0x000000ffff100224 */ /* 0x000fe200078e000b */
[----:B------:R-:W-:Y:S06]  /*0890*/  @P0 BRA `(.L_x_5) ;  /* 0x0000000000200947 */ /* 0x000fec0003800000 */
[----:B------:R-:W-:Y:S01]  /*08a0*/  FADD R11, |R10|, |R10| ;  /* 0x4000000a0a0b7221 */ /* 0x000fe20000000200 */
[----:B------:R-:W-:-:S04]  /*08b0*/  FADD R16, R16, 1 ;  /* 0x3f80000010107421 */ /* 0x000fc80000000000 */
[----:B------:R-:W-:-:S13]  /*08c0*/  FSETP.GE.AND P0, PT, R19, R11, PT ;  /* 0x0000000b1300720b */ /* 0x000fda0003f06000 */
[----:B------:R-:W-:-:S05]  /*08d0*/  @P0 FFMA R11, |R10|, -3, R19 ;  /* 0xc04000000a0b0823 */ /* 0x000fca0000000213 */
[----:B------:R-:W-:Y:S01]  /*08e0*/  FSETP.GE.AND P1, PT, R11, RZ, P0 ;  /* 0x000000ff0b00720b */ /* 0x000fe20000726000 */
[----:B------:R-:W-:-:S12]  /*08f0*/  @P0 FADD R11, R16, 1 ;  /* 0x3f800000100b0421 */ /* 0x000fd80000000000 */
[----:B------:R-:W-:-:S05]  /*0900*/  @P1 FADD R11, R11, 1 ;  /* 0x3f8000000b0b1421 */ /* 0x000fca0000000000 */
[----:B------:R-:W-:-:S07]  /*0910*/  @P0 MOV R16, R11 ;  /* 0x0000000b00100202 */ /* 0x000fce0000000f00 */
.L_x_5:
[----:B------:R-:W-:Y:S05]  /*0920*/  BSYNC.RECONVERGENT B1 ;  /* 0x0000000000017941 */ /* 0x000fea0003800200 */
.L_x_4:
[----:B------:R-:W-:Y:S01]  /*0930*/  FFMA R16, -|R10|, R16, |R7| ;  /* 0x000000100a107223 */ /* 0x000fe20000000707 */
[----:B------:R-:W-:Y:S06]  /*0940*/  BRA `(.L_x_2) ;  /* 0x0000000000787947 */ /* 0x000fec0003800000 */
.L_x_3:
[----:B------:R-:W-:Y:S01]  /*0950*/  LOP3.LUT R19, R18, 0xff800000, RZ, 0xc0, !PT ;  /* 0xff80000012137812 */ /* 0x000fe200078ec0ff */
[----:B------:R-:W-:Y:S01]  /*0960*/  BSSY.RECONVERGENT B1, `(.L_x_6) ;  /* 0x000001a000017945 */ /* 0x000fe20003800200 */
[----:B------:R-:W-:Y:S02]  /*0970*/  FSETP.GT.AND P1, PT, |R10|, RZ, PT ;  /* 0x000000ff0a00720b */ /* 0x000fe40003f24200 */
[C---:B------:R-:W-:Y:S02]  /*0980*/  IADD3 R11, PT, PT, R8.reuse, 0xb800000, -R19 ;  /* 0x0b800000080b7810 */ /* 0x040fe40007ffe813 */
[----:B------:R-:W-:Y:S02]  /*0990*/  ISETP.GT.U32.AND P2, PT, R8, 0x7f7fffff, PT ;  /* 0x7f7fffff0800780c */ /* 0x000fe40003f44070 */
[----:B------:R-:W-:Y:S01]  /*09a0*/  LOP3.LUT P0, R16, R11, 0xff800000, RZ, 0xc0, !PT ;  /* 0xff8000000b107812 */ /* 0x000fe2000780c0ff */
[----:B------:R-:W-:Y:S01]  /*09b0*/  IMAD.MOV.U32 R11, RZ, RZ, R9 ;  /* 0x000000ffff0b7224 */ /* 0x000fe200078e0009 */
[----:B------:R-:W-:-:S04]  /*09c0*/  FSEL R10, R19, +QNAN , P1 ;  /* 0x7fffffff130a7808 */ /* 0x000fc80000800000 */
[----:B------:R-:W-:-:S07]  /*09d0*/  FSEL R10, R10, +QNAN , !P2 ;  /* 0x7fffffff0a0a7808 */ /* 0x000fce0005000000 */
[----:B------:R-:W-:Y:S05]  /*09e0*/  @!P0 BRA `(.L_x_7) ;  /* 0x0000000000448947 */ /* 0x000fea0003800000 */
[----:B------:R-:W-:-:S04]  /*09f0*/  LOP3.LUT R11, R18, 0x7fffff, RZ, 0xc0, !PT ;  /* 0x007fffff120b7812 */ /* 0x000fc800078ec0ff */
[----:B------:R-:W-:Y:S01]  /*0a00*/  LOP3.LUT R22, R11, 0x3f800000, RZ, 0xfc, !PT ;  /* 0x3f8000000b167812 */ /* 0x000fe200078efcff */
[----:B------:R-:W-:-:S03]  /*0a10*/  IMAD.MOV.U32 R11, RZ, RZ, R9 ;  /* 0x000000ffff0b7224 */ /* 0x000fc600078e0009 */
[----:B------:R0:W1:Y:S04]  /*0a20*/  MUFU.RCP R21, R22 ;  /* 0x0000001600157308 */ /* 0x0000680000001000 */
.L_x_8:
[----:B------:R-:W-:-:S04]  /*0a30*/  VIMNMX.U32 R18, PT, PT, R16, 0xb800000, PT ;  /* 0x0b80000010127848 */ /* 0x000fc80003fe0000 */
[C---:B------:R-:W-:Y:S01]  /*0a40*/  IADD3 R16, PT, PT, -R18.reuse, R16, RZ ;  /* 0x0000001012107210 */ /* 0x040fe20007ffe1ff */
[----:B------:R-:W-:-:S03]  /*0a50*/  IMAD.IADD R11, R18, 0x1, R11 ;  /* 0x00000001120b7824 */ /* 0x000fc600078e020b */
[----:B------:R-:W-:Y:S01]  /*0a60*/  ISETP.NE.AND P1, PT, R16, RZ, PT ;  /* 0x000000ff1000720c */ /* 0x000fe20003f25270 */
[----:B-1----:R-:W-:-:S04]  /*0a70*/  FMUL R20, R21, R11 ;  /* 0x0000000b15147220 */ /* 0x002fc80000400000 */
[----:B------:R-:W-:-:S04]  /*0a80*/  FFMA R19, -R22, R20, R11 ;  /* 0x0000001416137223 */ /* 0x000fc8000000010b */
[----:B------:R-:W-:-:S04]  /*0a90*/  FFMA R20, R21, R19, R20 ;  /* 0x0000001315147223 */ /* 0x000fc80000000014 */
[----:B------:R-:W-:-:S04]  /*0aa0*/  FFMA R19, -R22, R20, R11 ;  /* 0x0000001416137223 */ /* 0x000fc8000000010b */
[----:B------:R-:W-:-:S04]  /*0ab0*/  FFMA.RZ R19, R21, R19, R20 ;  /* 0x0000001315137223 */ /* 0x000fc8000000c014 */
[----:B------:R-:W1:Y:S02]  /*0ac0*/  FRND.TRUNC R20, R19 ;  /* 0x0000001300147307 */ /* 0x000e64000020d000 */
[----:B-1----:R-:W-:-:S05]  /*0ad0*/  FFMA R11, -R22, R20, R11 ;  /* 0x00000014160b7223 */ /* 0x002fca000000010b */
[----:B------:R-:W-:-:S13]  /*0ae0*/  ISETP.NE.AND P0, PT, R11, RZ, PT ;  /* 0x000000ff0b00720c */ /* 0x000fda0003f05270 */
[----:B------:R-:W-:Y:S05]  /*0af0*/  @P0 BRA P1, `(.L_x_8) ;  /* 0xfffffffc00cc0947 */ /* 0x000fea000083ffff */
.L_x_7:
[----:B------:R-:W-:Y:S05]  /*0b00*/  BSYNC.RECONVERGENT B1 ;  /* 0x0000000000017941 */ /* 0x000fea0003800200 */
.L_x_6:
[----:B------:R-:W-:-:S04]  /*0b10*/  FMUL R11, R11, 1.1920928955078125e-07 ;  /* 0x340000000b0b7820 */ /* 0x000fc80000400000 */
[----:B------:R-:W-:-:S07]  /*0b20*/  FMUL R16, R10, R11 ;  /* 0x0000000b0a107220 */ /* 0x000fce0000400000 */
.L_x_2:
[----:B------:R-:W-:Y:S05]  /*0b30*/  BSYNC.RECONVERGENT B0 ;  /* 0x0000000000007941 */ /* 0x000fea0003800200 */
.L_x_1:
[----:B------:R-:W-:Y:S01]  /*0b40*/  IABS R18, UR7 ;  /* 0x0000000700127c13 */ /* 0x000fe20008000000 */
[----:B------:R-:W1:Y:S01]  /*0b50*/  S2UR UR10, SR_CgaCtaId ;  /* 0x00000000000a79c3 */ /* 0x000e620000008800 */
[----:B------:R-:W-:Y:S01]  /*0b60*/  IABS R20, R0 ;  /* 0x0000000000147213 */ /* 0x000fe20000000000 */
[----:B------:R-:W-:Y:S01]  /*0b70*/  UMOV UR8, 0x400 ;  /* 0x0000040000087882 */ /* 0x000fe20000000000 */
[----:B------:R-:W2:Y:S01]  /*0b80*/  I2F.RP R19, R18 ;  /* 0x0000001200137306 */ /* 0x000ea20000209400 */
[----:B0-----:R-:W-:Y:S01]  /*0b90*/  IABS R22, UR7 ;  /* 0x0000000700167c13 */ /* 0x001fe20008000000 */
[----:B------:R-:W-:Y:S01]  /*0ba0*/  BSSY.RECONVERGENT B1, `(.L_x_9) ;  /* 0x00000b8000017945 */ /* 0x000fe20003800200 */
[----:B------:R-:W-:-:S03]  /*0bb0*/  ISETP.NE.AND P3, PT, RZ, UR7, PT ;  /* 0x00000007ff007c0c */ /* 0x000fc6000bf65270 */
[----:B------:R-:W-:Y:S02]  /*0bc0*/  BSSY.RELIABLE B0, `(.L_x_10) ;  /* 0x00000b2000007945 */ /* 0x000fe40003800100 */
[----:B--2---:R-:W0:Y:S01]  /*0bd0*/  MUFU.RCP R19, R19 ;  /* 0x0000001300137308 */ /* 0x004e220000001000 */
[----:B-1----:R-:W-:Y:S01]  /*0be0*/  ULEA UR8, UR10, UR8, 0x18 ;  /* 0x000000080a087291 */ /* 0x002fe2000f8ec0ff */
[----:B0-----:R-:W-:Y:S02]  /*0bf0*/  VIADD R10, R19, 0xffffffe ;  /* 0x0ffffffe130a7836 */ /* 0x001fe40000000000 */
[----:B------:R-:W-:-:S04]  /*0c00*/  IMAD.MOV R19, RZ, RZ, -R22 ;  /* 0x000000ffff137224 */ /* 0x000fc800078e0a16 */
[----:B------:R0:W1:Y:S02]  /*0c10*/  F2I.FTZ.U32.TRUNC.NTZ R11, R10 ;  /* 0x0000000a000b7305 */ /* 0x000064000021f000 */
[----:B0-----:R-:W-:Y:S02]  /*0c20*/  HFMA2 R10, -RZ, RZ, 0, 0 ;  /* 0x00000000ff0a7431 */ /* 0x001fe400000001ff */
[----:B-1----:R-:W-:-:S04]  /*0c30*/  IMAD.MOV R21, RZ, RZ, -R11 ;  /* 0x000000ffff157224 */ /* 0x002fc800078e0a0b */
[----:B------:R-:W-:-:S04]  /*0c40*/  IMAD R21, R21, R18, RZ ;  /* 0x0000001215157224 */ /* 0x000fc800078e02ff */
[----:B------:R-:W-:-:S06]  /*0c50*/  IMAD.HI.U32 R11, R11, R21, R10 ;  /* 0x000000150b0b7227 */ /* 0x000fcc00078e000a */
[----:B------:R-:W-:-:S04]  /*0c60*/  IMAD.HI.U32 R10, R11, R20, RZ ;  /* 0x000000140b0a7227 */ /* 0x000fc800078e00ff */
[----:B------:R-:W-:Y:S02]  /*0c70*/  IMAD R11, R10, R19, R20 ;  /* 0x000000130a0b7224 */ /* 0x000fe400078e0214 */
[----:B------:R-:W-:-:S03]  /*0c80*/  IMAD.U32 R19, RZ, RZ, UR7 ;  /* 0x00000007ff137e24 */ /* 0x000fc6000f8e00ff */
[----:B------:R-:W-:-:S13]  /*0c90*/  ISETP.GT.U32.AND P2, PT, R18, R11, PT ;  /* 0x0000000b1200720c */ /* 0x000fda0003f44070 */
[----:B------:R-:W-:Y:S01]  /*0ca0*/  @!P2 IMAD.IADD R11, R11, 0x1, -R18 ;  /* 0x000000010b0ba824 */ /* 0x000fe200078e0a12 */
[----:B------:R-:W-:Y:S02]  /*0cb0*/  @!P2 IADD3 R10, PT, PT, R10, 0x1, RZ ;  /* 0x000000010a0aa810 */ /* 0x000fe40007ffe0ff */
[----:B------:R-:W-:Y:S02]  /*0cc0*/  FSETP.NAN.AND P2, PT, |R16|, |R16|, PT ;  /* 0x400000101000720b */ /* 0x000fe40003f48200 */
[----:B------:R-:W-:Y:S02]  /*0cd0*/  ISETP.GE.U32.AND P0, PT, R11, R18, PT ;  /* 0x000000120b00720c */ /* 0x000fe40003f06070 */
[----:B------:R-:W-:-:S04]  /*0ce0*/  LOP3.LUT R11, R0, UR7, RZ, 0x3c, !PT ;  /* 0x00000007000b7c12 */ /* 0x000fc8000f8e3cff */
[----:B------:R-:W-:Y:S02]  /*0cf0*/  ISETP.GE.AND P1, PT, R11, RZ, PT ;  /* 0x000000ff0b00720c */ /* 0x000fe40003f26270 */
[----:B------:R-:W-:Y:S01]  /*0d00*/  FSEL R11, R16, |R16|, P2 ;  /* 0x40000010100b7208 */ /* 0x000fe20001000000 */
[----:B------:R-:W-:-:S04]  /*0d10*/  IMAD.MOV.U32 R16, RZ, RZ, R9 ;  /* 0x000000ffff107224 */ /* 0x000fc800078e0009 */
[----:B------:R-:W-:Y:S01]  /*0d20*/  @P0 VIADD R10, R10, 0x1 ;  /* 0x000000010a0a0836 */ /* 0x000fe20000000000 */
[----:B------:R-:W0:Y:S01]  /*0d30*/  F2I.TRUNC.NTZ R11, R11 ;  /* 0x0000000b000b7305 */ /* 0x000e22000020f100 */
[----:B------:R-:W-:-:S04]  /*0d40*/  LOP3.LUT P0, RZ, R17, 0x1, RZ, 0xc0, !PT ;  /* 0x0000000111ff7812 */ /* 0x000fc8000780c0ff */
[----:B------:R-:W-:Y:S01]  /*0d50*/  @!P1 IMAD.MOV R10, RZ, RZ, -R10 ;  /* 0x000000ffff0a9224 */ /* 0x000fe200078e0a0a */
[----:B------:R-:W-:-:S05]  /*0d60*/  @!P3 LOP3.LUT R10, RZ, UR7, RZ, 0x33, !PT ;  /* 0x00000007ff0abc12 */ /* 0x000fca000f8e33ff */
[----:B------:R-:W-:-:S05]  /*0d70*/  IMAD R10, R10, UR7, RZ ;  /* 0x000000070a0a7c24 */ /* 0x000fca000f8e02ff */
[----:B0-----:R-:W-:-:S04]  /*0d80*/  LEA R10, R10, R11, 0x1 ;  /* 0x0000000b0a0a7211 */ /* 0x001fc800078e08ff */
[----:B------:R-:W-:-:S04]  /*0d90*/  LEA R10, R10, UR8, 0x2 ;  /* 0x000000080a0a7c11 */ /* 0x000fc8000f8e10ff */
[----:B------:R-:W-:Y:S01]  /*0da0*/  LEA R11, R19, R10, 0x2 ;  /* 0x0000000a130b7211 */ /* 0x000fe200078e10ff */
[----:B------:R-:W-:Y:S06]  /*0db0*/  @!P0 BRA `(.L_x_11) ;  /* 0x00000004000c8947 */ /* 0x000fec0003800000 */
[----:B------:R-:W-:Y:S01]  /*0dc0*/  FSETP.GEU.AND P0, PT, |R7|, |UR11|, PT ;  /* 0x4000000b07007c0b */ /* 0x000fe2000bf0e200 */
[----:B------:R-:W-:Y:S01]  /*0dd0*/  BSSY.RECONVERGENT B2, `(.L_x_12) ;  /* 0x000003b000027945 */ /* 0x000fe20003800200 */
[----:B------:R-:W-:-:S11]  /*0de0*/  IMAD.MOV.U32 R18, RZ, RZ, R8 ;  /* 0x000000ffff127224 */ /* 0x000fd600078e0008 */
[----:B------:R-:W-:Y:S05]  /*0df0*/  @!P0 BRA `(.L_x_13) ;  /* 0x0000000000e08947 */ /* 0x000fea0003800000 */
[----:B------:R-:W-:-:S13]  /*0e00*/  FSETP.GTU.AND P0, PT, |R7|, UR14, PT ;  /* 0x0000000e07007c0b */ /* 0x000fda000bf0c200 */
[----:B------:R-:W-:Y:S05]  /*0e10*/  @P0 BRA `(.L_x_14) ;  /* 0x0000000000840947 */ /* 0x000fea0003800000 */
[----:B------:R-:W-:Y:S01]  /*0e20*/  IMAD.U32 R16, RZ, RZ, UR11 ;  /* 0x0000000bff107e24 */ /* 0x000fe2000f8e00ff */
[----:B------:R-:W-:Y:S01]  /*0e30*/  MOV R18, UR11 ;  /* 0x0000000b00127c02 */ /* 0x000fe20008000f00 */
[----:B------:R-:W-:Y:S02]  /*0e40*/  BSSY.RECONVERGENT B3, `(.L_x_15) ;  /* 0x000001c000037945 */ /* 0x000fe40003800200 */
[----:B------:R-:W-:Y:S01]  /*0e50*/  FMUL R16, |R16|, 16777216 ;  /* 0x4b80000010107820 */ /* 0x000fe20000400200 */
[----:B------:R-:W-:Y:S01]  /*0e60*/  FSETP.GEU.AND P0, PT, |R18|, 1.175494350822287508e-38, PT ;  /* 0x008000001200780b */ /* 0x000fe20003f0e200 */
[----:B------:R-:W-:-:S03]  /*0e70*/  FMUL R18, |R7|, 16777216 ;  /* 0x4b80000007127820 */ /* 0x000fc60000400200 */
[----:B------:R-:W-:Y:S02]  /*0e80*/  FSEL R16, R16, |UR11|, !P0 ;  /* 0x4000000b10107c08 */ /* 0x000fe4000c000000 */
[----:B------:R-:W-:-:S04]  /*0e90*/  FSEL R19, R18, |R7|, !P0 ;  /* 0x4000000712137208 */ /* 0x000fc80004000000 */
[----:B------:R-:W0:Y:S02]  /*0ea0*/  MUFU.RCP R16, R16 ;  /* 0x0000001000107308 */ /* 0x000e240000001000 */
[----:B0-----:R-:W-:-:S06]  /*0eb0*/  FMUL R19, R16, R19 ;  /* 0x0000001310137220 */ /* 0x001fcc0000400000 */
[----:B------:R-:W0:Y:S02]  /*0ec0*/  FRND.TRUNC R18, R19 ;  /* 0x0000001300127307 */ /* 0x000e24000020d000 */
[----:B0-----:R-:W-:-:S05]  /*0ed0*/  FFMA R20, R18, -|UR11|, |R7| ;  /* 0xc000000b12147c23 */ /* 0x001fca0008000407 */
[----:B------:R-:W-:-:S13]  /*0ee0*/  ISETP.GE.U32.AND P0, PT, R20, R13, PT ;  /* 0x0000000d1400720c */ /* 0x000fda0003f06070 */
[----:B------:R-:W-:Y:S05]  /*0ef0*/  @!P0 BRA `(.L_x_16) ;  /* 0x0000000000408947 */ /* 0x000fea0003800000 */
[----:B------:R-:W-:-:S04]  /*0f00*/  ISETP.GE.U32.AND P0, PT, R20, -0x7fffffff, PT ;  /* 0x800000011400780c */ /* 0x000fc80003f06070 */
[----:B------:R-:W-:-:S09]  /*0f10*/  FSETP.GEU.OR P1, PT, R20, -|UR11|, !P0 ;  /* 0xc000000b14007c0b */ /* 0x000fd2000c72e400 */
[----:B------:R-:W-:-:S04]  /*0f20*/  @P0 FADD R16, R18, -1 ;  /* 0xbf80000012100421 */ /* 0x000fc80000000000 */
[----:B------:R-:W-:-:S04]  /*0f30*/  @!P1 FADD R16, R16, -1 ;  /* 0xbf80000010109421 */ /* 0x000fc80000000000 */
[----:B------:R-:W-:Y:S01]  /*0f40*/  @P0 IMAD.MOV.U32 R18, RZ, RZ, R16 ;  /* 0x000000ffff120224 */ /* 0x000fe200078e0010 */
[----:B------:R-:W-:Y:S06]  /*0f50*/  @P0 BRA `(.L_x_16) ;  /* 0x0000000000280947 */ /* 0x000fec0003800000 */
[----:B------:R-:W-:Y:S01]  /*0f60*/  IMAD.U32 R16, RZ, RZ, UR11 ;  /* 0x0000000bff107e24 */ /* 0x000fe2000f8e00ff */
[----:B------:R-:W-:Y:S01]  /*0f70*/  MOV R19, UR11 ;  /* 0x0000000b00137c02 */ /* 0x000fe20008000f00 */
[----:B------:R-:W-:Y:S02]  /*0f80*/  FADD R18, R18, 1 ;  /* 0x3f80000012127421 */ /* 0x000fe40000000000 */
[----:B------:R-:W-:-:S05]  /*0f90*/  FADD R16, |R16|, |UR11| ;  /* 0x4000000b10107e21 */ /* 0x000fca0008000200 */
[----:B------:R-:W-:-:S13]  /*0fa0*/  FSETP.GE.AND P0, PT, R20, R16, PT ;  /* 0x000000101400720b */ /* 0x000fda0003f06000 */
[----:B------:R-:W-:-:S05]  /*0fb0*/  @P0 FFMA R16, |R19|, -3, R20 ;  /* 0xc040000013100823 */ /* 0x000fca0000000214 */
[----:B------:R-:W-:Y:S01]  /*0fc0*/  FSETP.GE.AND P1, PT, R16, RZ, P0 ;  /* 0x000000ff1000720b */ /* 0x000fe20000726000 */
[----:B------:R-:W-:-:S12]  /*0fd0*/  @P0 FADD R16, R18, 1 ;  /* 0x3f80000012100421 */ /* 0x000fd80000000000 */
[----:B------:R-:W-:-:S04]  /*0fe0*/  @P1 FADD R16, R16, 1 ;  /* 0x3f80000010101421 */ /* 0x000fc80000000000 */
[----:B------:R-:W-:-:S07]  /*0ff0*/  @P0 IMAD.MOV.U32 R18, RZ, RZ, R16 ;  /* 0x000000ffff120224 */ /* 0x000fce00078e0010 */
.L_x_16:
[----:B------:R-:W-:Y:S05]  /*1000*/  BSYNC.RECONVERGENT B3 ;  /* 0x0000000000037941 */ /* 0x000fea0003800200 */
.L_x_15:
[----:B------:R-:W-:Y:S01]  /*1010*/  FFMA R18, R18, -|UR11|, |R7| ;  /* 0xc000000b12127c23 */ /* 0x000fe20008000407 */
[----:B------:R-:W-:Y:S06]  /*1020*/  BRA `(.L_x_13) ;  /* 0x0000000000547947 */ /* 0x000fec0003800000 */
.L_x_14:
[----:B------:R-:W-:Y:S01]  /*1030*/  ISETP.NE.AND P0, PT, R14, RZ, PT ;  /* 0x000000ff0e00720c */ /* 0x000fe20003f05270 */
[----:B------:R-:W-:-:S12]  /*1040*/  BSSY.RECONVERGENT B3, `(.L_x_17) ;  /* 0x0000011000037945 */ /* 0x000fd80003800200 */
[----:B------:R-:W-:Y:S05]  /*1050*/  @!P0 BRA `(.L_x_18) ;  /* 0x00000000003c8947 */ /* 0x000fea0003800000 */
[----:B------:R-:W-:Y:S01]  /*1060*/  IMAD.MOV.U32 R16, RZ, RZ, R9 ;  /* 0x000000ffff107224 */ /* 0x000fe200078e0009 */
[----:B------:R-:W-:-:S07]  /*1070*/  MOV R18, R14 ;  /* 0x0000000e00127202 */ /* 0x000fce0000000f00 */
.L_x_19:
[----:B------:R-:W-:-:S05]  /*1080*/  VIMNMX.U32 R19, PT, PT, R18, 0xb800000, PT ;  /* 0x0b80000012137848 */ /* 0x000fca0003fe0000 */
[----:B------:R-:W-:Y:S02]  /*1090*/  IMAD.IADD R16, R19, 0x1, R16 ;  /* 0x0000000113107824 */ /* 0x000fe400078e0210 */
[----:B------:R-:W-:Y:S02]  /*10a0*/  IMAD.IADD R18, R18, 0x1, -R19 ;  /* 0x0000000112127824 */ /* 0x000fe400078e0a13 */
[----:B------:R-:W-:-:S03]  /*10b0*/  FMUL R21, R16, UR15 ;  /* 0x0000000f10157c20 */ /* 0x000fc60008400000 */
[----:B------:R-:W-:Y:S01]  /*10c0*/  ISETP.NE.AND P1, PT, R18, RZ, PT ;  /* 0x000000ff1200720c */ /* 0x000fe20003f25270 */
[----:B------:R-:W-:-:S04]  /*10d0*/  FFMA R20, R21, -UR9, R16 ;  /* 0x8000000915147c23 */ /* 0x000fc80008000010 */
[----:B------:R-:W-:-:S04]  /*10e0*/  FFMA R21, R20, UR15, R21 ;  /* 0x0000000f14157c23 */ /* 0x000fc80008000015 */
[----:B------:R-:W-:-:S04]  /*10f0*/  FFMA R20, R21, -UR9, R16 ;  /* 0x8000000915147c23 */ /* 0x000fc80008000010 */
[----:B------:R-:W-:-:S04]  /*1100*/  FFMA.RZ R20, R20, UR15, R21 ;  /* 0x0000000f14147c23 */ /* 0x000fc8000800c015 */
[----:B------:R-:W0:Y:S02]  /*1110*/  FRND.TRUNC R21, R20 ;  /* 0x0000001400157307 */ /* 0x000e24000020d000 */
[----:B0-----:R-:W-:-:S05]  /*1120*/  FFMA R16, R21, -UR9, R16 ;  /* 0x8000000915107c23 */ /* 0x001fca0008000010 */
[----:B------:R-:W-:-:S13]  /*1130*/  ISETP.NE.AND P0, PT, R16, RZ, PT ;  /* 0x000000ff1000720c */ /* 0x000fda0003f05270 */
[----:B------:R-:W-:Y:S05]  /*1140*/  @P0 BRA P1, `(.L_x_19) ;  /* 0xfffffffc00cc0947 */ /* 0x000fea000083ffff */
.L_x_18:
[----:B------:R-:W-:Y:S05]  /*1150*/  BSYNC.RECONVERGENT B3 ;  /* 0x0000000000037941 */ /* 0x000fea0003800200 */
.L_x_17:
[----:B------:R-:W-:-:S04]  /*1160*/  FMUL R18, R16, 1.1920928955078125e-07 ;  /* 0x3400000010127820 */ /* 0x000fc80000400000 */
[----:B------:R-:W-:-:S07]  /*1170*/  FMUL R18, R15, R18 ;  /* 0x000000120f127220 */ /* 0x000fce0000400000 */
.L_x_13:
[----:B------:R-:W-:Y:S05]  /*1180*/  BSYNC.RECONVERGENT B2 ;  /* 0x0000000000027941 */ /* 0x000fea0003800200 */
.L_x_12:
[----:B------:R-:W-:-:S04]  /*1190*/  FSETP.NAN.AND P0, PT, |R18|, |R18|, PT ;  /* 0x400000121200720b */ /* 0x000fc80003f08200 */
[----:B------:R-:W-:-:S04]  /*11a0*/  FSEL R19, R18, |R18|, P0 ;  /* 0x4000001212137208 */ /* 0x000fc80000000000 */
[CC--:B------:R-:W-:Y:S02]  /*11b0*/  FSETP.GE.AND P1, PT, R19.reuse, R12.reuse, PT ;  /* 0x0000000c1300720b */ /* 0x0c0fe40003f26000 */
[----:B------:R-:W-:-:S11]  /*11c0*/  FSETP.LT.AND P0, PT, R19, R12, PT ;  /* 0x0000000c1300720b */ /* 0x000fd60003f01000 */
[----:B------:R-:W-:Y:S05]  /*11d0*/  @!P1 BRA `(.L_x_20) ;  /* 0x0000000400309947 */ /* 0x000fea0003800000 */
[----:B------:R-:W-:Y:S05]  /*11e0*/  BRA `(.L_x_21) ;  /* 0x0000000400087947 */ /* 0x000fea0003800000 */
.L_x_11:
[----:B------:R-:W-:Y:S01]  /*11f0*/  FSETP.GEU.AND P0, PT, |R7|, |UR11|, PT ;  /* 0x4000000b07007c0b */ /* 0x000fe2000bf0e200 */
[----:B------:R-:W-:Y:S01]  /*1200*/  BSSY.RECONVERGENT B2, `(.L_x_22) ;  /* 0x000003b000027945 */ /* 0x000fe20003800200 */
[----:B------:R-:W-:-:S11]  /*1210*/  MOV R18, R8 ;  /* 0x0000000800127202 */ /* 0x000fd60000000f00 */
[----:B------:R-:W-:Y:S05]  /*1220*/  @!P0 BRA `(.L_x_23) ;  /* 0x0000000000e08947 */ /* 0x000fea0003800000 */
[----:B------:R-:W-:-:S13]  /*1230*/  FSETP.GTU.AND P0, PT, |R7|, UR14, PT ;  /* 0x0000000e07007c0b */ /* 0x000fda000bf0c200 */
[----:B------:R-:W-:Y:S05]  /*1240*/  @P0 BRA `(.L_x_24) ;  /* 0x0000000000840947 */ /* 0x000fea0003800000 */
[----:B------:R-:W-:Y:S01]  /*1250*/  IMAD.U32 R16, RZ, RZ, UR11 ;  /* 0x0000000bff107e24 */ /* 0x000fe2000f8e00ff */
[----:B------:R-:W-:Y:S01]  /*1260*/  BSSY.RECONVERGENT B3, `(.L_x_25) ;  /* 0x000001d000037945 */ /* 0x000fe20003800200 */
[----:B------:R-:W-:Y:S02]  /*1270*/  IMAD.U32 R18, RZ, RZ, UR11 ;  /* 0x0000000bff127e24 */ /* 0x000fe4000f8e00ff */
[----:B------:R-:W-:-:S03]  /*1280*/  FMUL R16, |R16|, 16777216 ;  /* 0x4b80000010107820 */ /* 0x000fc60000400200 */
        /* <DEDUP_REMOVED lines=13> */
[----:B------:R-:W-:-:S05]  /*1360*/  @!P1 FADD R16, R16, -1 ;  /* 0xbf80000010109421 */ /* 0x000fca0000000000 */
[----:B------:R-:W-:Y:S01]  /*1370*/  @P0 MOV R18, R16 ;  /* 0x0000001000120202 */ /* 0x000fe20000000f00 */
[----:B------:R-:W-:Y:S06]  /*1380*/  @P0 BRA `(.L_x_26) ;  /* 0x0000000000280947 */ /* 0x000fec0003800000 */
[----:B------:R-:W-:Y:S02]  /*1390*/  IMAD.U32 R19, RZ, RZ, UR11 ;  /* 0x0000000bff137e24 */ /* 0x000fe4000f8e00ff */
[----:B------:R-:W-:Y:S02]  /*13a0*/  FADD R18, R18, 1 ;  /* 0x3f80000012127421 */ /* 0x000fe40000000000 */
[----:B------:R-:W-:-:S05]  /*13b0*/  FADD R19, |R19|, |UR11| ;  /* 0x4000000b13137e21 */ /* 0x000fca0008000200 */
[----:B------:R-:W-:Y:S01]  /*13c0*/  FSETP.GE.AND P0, PT, R20, R19, PT ;  /* 0x000000131400720b */ /* 0x000fe20003f06000 */
[----:B------:R-:W-:-:S12]  /*13d0*/  IMAD.U32 R19, RZ, RZ, UR11 ;  /* 0x0000000bff137e24 */ /* 0x000fd8000f8e00ff */
[----:B------:R-:W-:-:S05]  /*13e0*/  @P0 FFMA R16, |R19|, -3, R20 ;  /* 0xc040000013100823 */ /* 0x000fca0000000214 */
[----:B------:R-:W-:Y:S01]  /*13f0*/  FSETP.GE.AND P1, PT, R16, RZ, P0 ;  /* 0x000000ff1000720b */ /* 0x000fe20000726000 */
[----:B------:R-:W-:-:S12]  /*1400*/  @P0 FADD R16, R18, 1 ;  /* 0x3f80000012100421 */ /* 0x000fd80000000000 */
[----:B------:R-:W-:-:S05]  /*1410*/  @P1 FADD R16, R16, 1 ;  /* 0x3f80000010101421 */ /* 0x000fca0000000000 */
[----:B------:R-:W-:-:S07]  /*1420*/  @P0 MOV R18, R16 ;  /* 0x0000001000120202 */ /* 0x000fce0000000f00 */
.L_x_26:
[----:B------:R-:W-:Y:S05]  /*1430*/  BSYNC.RECONVERGENT B3 ;  /* 0x0000000000037941 */ /* 0x000fea0003800200 */
.L_x_25:
[----:B------:R-:W-:Y:S01]  /*1440*/  FFMA R18, R18, -|UR11|, |R7| ;  /* 0xc000000b12127c23 */ /* 0x000fe20008000407 */
[----:B------:R-:W-:Y:S06]  /*1450*/  BRA `(.L_x_23) ;  /* 0x0000000000547947 */ /* 0x000fec0003800000 */
.L_x_24:
[----:B------:R-:W-:Y:S01]  /*1460*/  ISETP.NE.AND P0, PT, R14, RZ, PT ;  /* 0x000000ff0e00720c */ /* 0x000fe20003f05270 */
[----:B------:R-:W-:-:S12]  /*1470*/  BSSY.RECONVERGENT B3, `(.L_x_27) ;  /* 0x0000011000037945 */ /* 0x000fd80003800200 */
[----:B------:R-:W-:Y:S05]  /*1480*/  @!P0 BRA `(.L_x_28) ;  /* 0x00000000003c8947 */ /* 0x000fea0003800000 */
[----:B------:R-:W-:Y:S02]  /*1490*/  IMAD.MOV.U32 R16, RZ, RZ, R9 ;  /* 0x000000ffff107224 */ /* 0x000fe400078e0009 */
[----:B------:R-:W-:-:S07]  /*14a0*/  IMAD.MOV.U32 R18, RZ, RZ, R14 ;  /* 0x000000ffff127224 */ /* 0x000fce00078e000e */
.L_x_29:
[----:B------:R-:W-:-:S04]  /*14b0*/  VIMNMX.U32 R19, PT, PT, R18, 0xb800000, PT ;  /* 0x0b80000012137848 */ /* 0x000fc80003fe0000 */
[----:B------:R-:W-:Y:S01]  /*14c0*/  IADD3 R16, PT, PT, R19, R16, RZ ;  /* 0x0000001013107210 */ /* 0x000fe20007ffe0ff */
[----:B------:R-:W-:-:S04]  /*14d0*/  IMAD.IADD R18, R18, 0x1, -R19 ;  /* 0x0000000112127824 */ /* 0x000fc800078e0a13 */
[----:B------:R-:W-:Y:S01]  /*14e0*/  FMUL R21, R16, UR15 ;  /* 0x0000000f10157c20 */ /* 0x000fe20008400000 */
[----:B------:R-:W-:-:S03]  /*14f0*/  ISETP.NE.AND P1, PT, R18, RZ, PT ;  /* 0x000000ff1200720c */ /* 0x000fc60003f25270 */
        /* <DEDUP_REMOVED lines=8> */
.L_x_28:
[----:B------:R-:W-:Y:S05]  /*1580*/  BSYNC.RECONVERGENT B3 ;  /* 0x0000000000037941 */ /* 0x000fea0003800200 */
.L_x_27:
[----:B------:R-:W-:-:S04]  /*1590*/  FMUL R18, R16, 1.1920928955078125e-07 ;  /* 0x3400000010127820 */ /* 0x000fc80000400000 */
[----:B------:R-:W-:-:S07]  /*15a0*/  FMUL R18, R15, R18 ;  /* 0x000000120f127220 */ /* 0x000fce0000400000 */
.L_x_23:
[----:B------:R-:W-:Y:S05]  /*15b0*/  BSYNC.RECONVERGENT B2 ;  /* 0x0000000000027941 */ /* 0x000fea0003800200 */
.L_x_22:
[----:B------:R-:W-:-:S04]  /*15c0*/  FSETP.NAN.AND P0, PT, |R18|, |R18|, PT ;  /* 0x400000121200720b */ /* 0x000fc80003f08200 */
[----:B------:R-:W-:-:S04]  /*15d0*/  FSEL R19, R18, |R18|, P0 ;  /* 0x4000001212137208 */ /* 0x000fc80000000000 */
[CC--:B------:R-:W-:Y:S02]  /*15e0*/  FSETP.GEU.AND P1, PT, R19.reuse, R12.reuse, PT ;  /* 0x0000000c1300720b */ /* 0x0c0fe40003f2e000 */
[----:B------:R-:W-:-:S11]  /*15f0*/  FSETP.GE.AND P0, PT, R19, R12, PT ;  /* 0x0000000c1300720b */ /* 0x000fd60003f06000 */
[----:B------:R-:W-:Y:S05]  /*1600*/  @P1 BRA `(.L_x_20) ;  /* 0x0000000000241947 */ /* 0x000fea0003800000 */
.L_x_21:
[----:B------:R-:W-:Y:S04]  /*1610*/  LDS R19, [R10] ;  /* 0x000000000a137984 */ /* 0x000fe80000000800 */
[----:B------:R-:W0:Y:S02]  /*1620*/  LDS R16, [R11] ;  /* 0x000000000b107984 */ /* 0x000e240000000800 */
[----:B0-----:R-:W-:-:S13]  /*1630*/  ISETP.GT.AND P1, PT, R19, R16, PT ;  /* 0x000000101300720c */ /* 0x001fda0003f24270 */
[----:B------:R-:W-:Y:S05]  /*1640*/  @!P1 BRA `(.L_x_20) ;  /* 0x0000000000149947 */ /* 0x000fea0003800000 */
[----:B------:R3:W-:Y:S01]  /*1650*/  STS [R10], R16 ;  /* 0x000000100a007388 */ /* 0x0007e20000000800 */
[----:B------:R-:W-:Y:S05]  /*1660*/  @!P0 BREAK.RELIABLE B0 ;  /* 0x0000000000008942 */ /* 0x000fea0003800100 */
[----:B------:R3:W-:Y:S01]  /*1670*/  STS [R11], R19 ;  /* 0x000000130b007388 */ /* 0x0007e20000000800 */
[----:B------:R-:W-:Y:S05]  /*1680*/  @P0 BRA `(.L_x_30) ;  /* 0x0000000000140947 */ /* 0x000fea0003800000 */
[----:B------:R-:W-:Y:S05]  /*1690*/  BRA `(.L_x_31) ;  /* 0x0000000000207947 */ /* 0x000fea0003800000 */
.L_x_20:
[----:B------:R-:W-:Y:S05]  /*16a0*/  @!P0 BREAK.RELIABLE B0 ;  /* 0x0000000000008942 */ /* 0x000fea0003800100 */
[----:B------:R-:W-:Y:S05]  /*16b0*/  @!P0 BRA `(.L_x_31) ;  /* 0x0000000000188947 */ /* 0x000fea0003800000 */
[----:B------:R0:W1:Y:S04]  /*16c0*/  LDS R16, [R10] ;  /* 0x000000000a107984 */ /* 0x0000680000000800 */
[----:B------:R0:W2:Y:S02]  /*16d0*/  LDS R19, [R11] ;  /* 0x000000000b137984 */ /* 0x0000a40000000800 */
.L_x_30:
[----:B------:R-:W-:Y:S05]  /*16e0*/  BSYNC.RELIABLE B0 ;  /* 0x0000000000007941 */ /* 0x000fea0003800100 */
.L_x_10:
[----:B-12---:R-:W-:-:S13]  /*16f0*/  ISETP.GE.AND P0, PT, R16, R19, PT ;  /* 0x000000131000720c */ /* 0x006fda0003f06270 */
[----:B------:R1:W-:Y:S04]  /*1700*/  @!P0 STS [R10], R19 ;  /* 0x000000130a008388 */ /* 0x0003e80000000800 */
[----:B------:R1:W-:Y:S02]  /*1710*/  @!P0 STS [R11], R16 ;  /* 0x000000100b008388 */ /* 0x0003e40000000800 */
.L_x_31:
[----:B------:R-:W-:Y:S05]  /*1720*/  BSYNC.RECONVERGENT B1 ;  /* 0x0000000000017941 */ /* 0x000fea0003800200 */
.L_x_9:
[----:B------:R-:W-:Y:S05]  /*1730*/  WARPSYNC.ALL ;  /* 0x0000000000007948 */ /* 0x000fea0003800000 */
[----:B------:R-:W-:Y:S01]  /*1740*/  BAR.SYNC.DEFER_BLOCKING 0x0 ;  /* 0x0000000000007b1d */ /* 0x000fe20000010000 */
[----:B------:R-:W-:-:S04]  /*1750*/  ULEA.HI UR7, UR7, UR7, URZ, 0x1 ;  /* 0x0000000707077291 */ /* 0x000fc8000f8f08ff */
[----:B------:R-:W-:Y:S01]  /*1760*/  USHF.R.S32.HI UR7, URZ, 0x1, UR7 ;  /* 0x00000001ff077899 */ /* 0x000fe20008011407 */
[----:B------:R-:W-:Y:S11]  /*1770*/  BRA.U UP0, `(.L_x_32) ;  /* 0xffffffed00cc7547 */ /* 0x000ff6000b83ffff */
[----:B------:R-:W-:-:S04]  /*1780*/  UIADD3 UR4, UPT, UPT, UR4, 0x1, URZ ;  /* 0x0000000104047890 */ /* 0x000fc8000fffe0ff */
[----:B------:R-:W-:-:S09]  /*1790*/  UISETP.NE.AND UP0, UPT, UR4, 0x9, UPT ;  /* 0x000000090400788c */ /* 0x000fd2000bf05270 */
[----:B------:R-:W-:Y:S05]  /*17a0*/  BRA.U UP0, `(.L_x_33) ;  /* 0xffffffe9007c7547 */ /* 0x000fea000b83ffff */
[----:B------:R-:W2:Y:S04]  /*17b0*/  LDS R7, [R6] ;  /* 0x0000000006077984 */ /* 0x000ea80000000800 */
[----:B------:R-:W4:Y:S04]  /*17c0*/  LDS R9, [R6+UR6] ;  /* 0x0000000606097984 */ /* 0x000f280008000800 */
[----:B--2---:R-:W-:Y:S04]  /*17d0*/  STG.E desc[UR12][R4.64], R7 ;  /* 0x0000000704007986 */ /* 0x004fe8000c10190c */
[----:B----4-:R-:W-:Y:S01]  /*17e0*/  STG.E desc[UR12][R2.64], R9 ;  /* 0x0000000902007986 */ /* 0x010fe2000c10190c */
[----:B------:R-:W-:Y:S05]  /*17f0*/  EXIT ;  /* 0x000000000000794d */ /* 0x000fea0003800000 */
.L_x_34:
[----:B------:R-:W-:-:S00]  /*1800*/  BRA `(.L_x_34) ;  /* 0xfffffffc00fc7947 */ /* 0x000fc0000383ffff */
[----:B------:R-:W-:-:S00]  /*1810*/  NOP ;  /* 0x0000000000007918 */ /* 0x000fc00000000000 */
        /* <DEDUP_REMOVED lines=14> */
.L_x_46:


//--------------------- .text._Z15calculateMatrixjPiS_Px --------------------------
	.section	.text._Z15calculateMatrixjPiS_Px,"ax",@progbits
	.align	128
        .global         _Z15calculateMatrixjPiS_Px
        .type           _Z15calculateMatrixjPiS_Px,@function
        .size           _Z15calculateMatrixjPiS_Px,(.L_x_47 - _Z15calculateMatrixjPiS_Px)
        .other          _Z15calculateMatrixjPiS_Px,@"STO_CUDA_ENTRY STV_DEFAULT"
_Z15calculateMatrixjPiS_Px:
.text._Z15calculateMatrixjPiS_Px:
[----:B------:R-:W-:Y:S01]  /*0000*/  LDC R1, c[0x0][0x37c] ;  /* 0x0000df00ff017b82 */ /* 0x000fe20000000800 */
[----:B------:R-:W0:Y:S07]  /*0010*/  S2R R0, SR_TID.X ;  /* 0x0000000000007919 */ /* 0x000e2e0000002100 */
[----:B------:R-:W0:Y:S08]  /*0020*/  S2UR UR4, SR_CTAID.X ;  /* 0x00000000000479c3 */ /* 0x000e300000002500 */
[----:B------:R-:W0:Y:S08]  /*0030*/  LDC R7, c[0x0][0x360] ;  /* 0x0000d800ff077b82 */ /* 0x000e300000000800 */
[----:B------:R-:W1:Y:S01]  /*0040*/  LDC R10, c[0x0][0x380] ;  /* 0x0000e000ff0a7b82 */ /* 0x000e620000000800 */
[----:B0-----:R-:W-:-:S04]  /*0050*/  IMAD R7, R7, UR4, R0 ;  /* 0x0000000407077c24 */ /* 0x001fc8000f8e0200 */
[----:B-1----:R-:W-:-:S05]  /*0060*/  IMAD.IADD R6, R10, 0x1, -R7 ;  /* 0x000000010a067824 */ /* 0x002fca00078e0a07 */
[----:B------:R-:W-:-:S13]  /*0070*/  ISETP.NE.AND P0, PT, R6, RZ, PT ;  /* 0x000000ff0600720c */ /* 0x000fda0003f05270 */
[----:B------:R-:W-:Y:S05]  /*0080*/  @!P0 EXIT ;  /* 0x000000000000894d */ /* 0x000fea0003800000 */
[----:B------:R-:W0:Y:S01]  /*0090*/  LDC.64 R2, c[0x0][0x398] ;  /* 0x0000e600ff027b82 */ /* 0x000e220000000a00 */
[----:B------:R-:W1:Y:S01]  /*00a0*/  LDCU.64 UR6, c[0x0][0x358] ;  /* 0x00006b00ff0677ac */ /* 0x000e620008000a00 */
[----:B0-----:R-:W-:-:S05]  /*00b0*/  IMAD.WIDE R2, R7, 0x8, R2 ;  /* 0x0000000807027825 */ /* 0x001fca00078e0202 */
[----:B-1----:R0:W5:Y:S01]  /*00c0*/  LDG.E.64 R4, desc[UR6][R2.64] ;  /* 0x0000000602047981 */ /* 0x002162000c1e1b00 */
[----:B------:R-:W-:Y:S01]  /*00d0*/  IMAD.IADD R7, R7, 0x1, -R10 ;  /* 0x0000000107077824 */ /* 0x000fe200078e0a0a */
[C---:B------:R-:W-:Y:S01]  /*00e0*/  LOP3.LUT R0, R6.reuse, 0x3, RZ, 0xc0, !PT ;  /* 0x0000000306007812 */ /* 0x040fe200078ec0ff */
[----:B------:R-:W-:Y:S01]  /*00f0*/  IMAD R8, R6, R6, R6 ;  /* 0x0000000606087224 */ /* 0x000fe200078e0206 */
[----:B------:R-:W-:Y:S01]  /*0100*/  BSSY.RECONVERGENT B0, `(.L_x_35) ;  /* 0x0000034000007945 */ /* 0x000fe20003800200 */
[----:B------:R-:W-:Y:S01]  /*0110*/  IMAD R10, R10, R10, R10 ;  /* 0x0000000a0a0a7224 */ /* 0x000fe200078e020a */
[----:B------:R-:W-:Y:S01]  /*0120*/  ISETP.GT.U32.AND P1, PT, R7, -0x4, PT ;  /* 0xfffffffc0700780c */ /* 0x000fe20003f24070 */
[----:B------:R-:W-:Y:S01]  /*0130*/  IMAD.MOV.U32 R11, RZ, RZ, RZ ;  /* 0x000000ffff0b7224 */ /* 0x000fe200078e00ff */
[----:B------:R-:W-:Y:S02]  /*0140*/  SHF.R.U32.HI R8, RZ, 0x1, R8 ;  /* 0x00000001ff087819 */ /* 0x000fe40000011608 */
[----:B------:R-:W-:-:S03]  /*0150*/  ISETP.NE.AND P0, PT, R0, RZ, PT ;  /* 0x000000ff0000720c */ /* 0x000fc60003f05270 */
[----:B------:R-:W-:-:S05]  /*0160*/  IMAD.MOV R7, RZ, RZ, -R8 ;  /* 0x000000ffff077224 */ /* 0x000fca00078e0a08 */
[----:B------:R-:W-:Y:S01]  /*0170*/  LEA.HI R10, R10, R7, RZ, 0x1f ;  /* 0x000000070a0a7211 */ /* 0x000fe200078ff8ff */
[----:B0-----:R-:W-:Y:S06]  /*0180*/  @P1 BRA `(.L_x_36) ;  /* 0x0000000000ac1947 */ /* 0x001fec0003800000 */
[----:B------:R-:W0:Y:S01]  /*0190*/  LDCU.64 UR4, c[0x0][0x390] ;  /* 0x00007200ff0477ac */ /* 0x000e220008000a00 */
[----:B------:R-:W-:Y:S01]  /*01a0*/  LOP3.LUT R11, R6, 0xfffffffc, RZ, 0xc0, !PT ;  /* 0xfffffffc060b7812 */ /* 0x000fe200078ec0ff */
[----:B------:R-:W1:Y:S04]  /*01b0*/  LDCU.64 UR8, c[0x0][0x388] ;  /* 0x00007100ff0877ac */ /* 0x000e680008000a00 */
[----:B------:R-:W-:Y:S01]  /*01c0*/  IMAD.MOV R12, RZ, RZ, -R11 ;  /* 0x000000ffff0c7224 */ /* 0x000fe200078e0a0b */
[----:B0-----:R-:W-:Y:S01]  /*01d0*/  UIADD3 UR4, UP0, UPT, UR4, 0x8, URZ ;  /* 0x0000000804047890 */ /* 0x001fe2000ff1e0ff */
[----:B-1----:R-:W-:-:S03]  /*01e0*/  LEA R8, P1, R10, UR8, 0x2 ;  /* 0x000000080a087c11 */ /* 0x002fc6000f8210ff */
[----:B------:R-:W-:Y:S02]  /*01f0*/  UIADD3.X UR5, UPT, UPT, URZ, UR5, URZ, UP0, !UPT ;  /* 0x00000005ff057290 */ /* 0x000fe400087fe4ff */
[----:B------:R-:W-:Y:S01]  /*0200*/  IMAD.U32 R6, RZ, RZ, UR4 ;  /* 0x00000004ff067e24 */ /* 0x000fe2000f8e00ff */
[----:B------:R-:W-:Y:S02]  /*0210*/  IADD3 R8, P2, PT, R8, 0x8, RZ ;  /* 0x0000000808087810 */ /* 0x000fe40007f5e0ff */
[----:B------:R-:W-:Y:S01]  /*0220*/  LEA.HI.X R9, R10, UR9, RZ, 0x2, P1 ;  /* 0x000000090a097c11 */ /* 0x000fe200088f14ff */
[----:B------:R-:W-:-:S04]  /*0230*/  IMAD.U32 R7, RZ, RZ, UR5 ;  /* 0x00000005ff077e24 */ /* 0x000fc8000f8e00ff */
[----:B------:R-:W-:-:S07]  /*0240*/  IMAD.X R9, RZ, RZ, R9, P2 ;  /* 0x000000ffff097224 */ /* 0x000fce00010e0609 */
.L_x_37:
[----:B------:R-:W2:Y:S04]  /*0250*/  LDG.E R13, desc[UR6][R8.64+-0x8] ;  /* 0xfffff806080d7981 */ /* 0x000ea8000c1e1900 */
[----:B-1----:R-:W2:Y:S02]  /*0260*/  LDG.E R14, desc[UR6][R6.64+-0x8] ;  /* 0xfffff806060e7981 */ /* 0x002ea4000c1e1900 */
[----:B--2---:R-:W-:-:S05]  /*0270*/  IMAD R13, R13, R14, RZ ;  /* 0x0000000e0d0d7224 */ /* 0x004fca00078e02ff */
[----:B-----5:R-:W-:-:S04]  /*0280*/  IADD3 R4, P1, PT, R13, R4, RZ ;  /* 0x000000040d047210 */ /* 0x020fc80007f3e0ff */
[----:B------:R-:W-:-:S05]  /*0290*/  LEA.HI.X.SX32 R5, R13, R5, 0x1, P1 ;  /* 0x000000050d057211 */ /* 0x000fca00008f0eff */
[----:B------:R0:W-:Y:S04]  /*02a0*/  STG.E.64 desc[UR6][R2.64], R4 ;  /* 0x0000000402007986 */ /* 0x0001e8000c101b06 */
[----:B------:R-:W2:Y:S04]  /*02b0*/  LDG.E R13, desc[UR6][R8.64+-0x4] ;  /* 0xfffffc06080d7981 */ /* 0x000ea8000c1e1900 */
[----:B------:R-:W2:Y:S02]  /*02c0*/  LDG.E R14, desc[UR6][R6.64+-0x4] ;  /* 0xfffffc06060e7981 */ /* 0x000ea4000c1e1900 */
[----:B--2---:R-:W-:-:S05]  /*02d0*/  IMAD R13, R13, R14, RZ ;  /* 0x0000000e0d0d7224 */ /* 0x004fca00078e02ff */
[----:B------:R-:W-:-:S04]  /*02e0*/  IADD3 R14, P1, PT, R13, R4, RZ ;  /* 0x000000040d0e7210 */ /* 0x000fc80007f3e0ff */
        /* <DEDUP_REMOVED lines=8> */
[----:B0-----:R0:W2:Y:S04]  /*0370*/  LDG.E R4, desc[UR6][R8.64+0x4] ;  /* 0x0000040608047981 */ /* 0x0010a8000c1e1900 */
[----:B------:R3:W2:Y:S01]  /*0380*/  LDG.E R5, desc[UR6][R6.64+0x4] ;  /* 0x0000040606057981 */ /* 0x0006a2000c1e1900 */
[----:B------:R-:W-:Y:S01]  /*0390*/  VIADD R12, R12, 0x4 ;  /* 0x000000040c0c7836 */ /* 0x000fe20000000000 */
[----:B0-----:R-:W-:-:S02]  /*03a0*/  IADD3 R8, P2, PT, R8, 0x10, RZ ;  /* 0x0000001008087810 */ /* 0x001fc40007f5e0ff */
[----:B---3--:R-:W-:-:S03]  /*03b0*/  IADD3 R6, P3, PT, R6, 0x10, RZ ;  /* 0x0000001006067810 */ /* 0x008fc60007f7e0ff */
[----:B------:R-:W-:Y:S01]  /*03c0*/  IMAD.X R9, RZ, RZ, R9, P2 ;  /* 0x000000ffff097224 */ /* 0x000fe200010e0609 */
[----:B------:R-:W-:Y:S01]  /*03d0*/  IADD3.X R7, PT, PT, RZ, R7, RZ, P3, !PT ;  /* 0x00000007ff077210 */ /* 0x000fe20001ffe4ff */
[----:B--2---:R-:W-:-:S05]  /*03e0*/  IMAD R5, R4, R5, RZ ;  /* 0x0000000504057224 */ /* 0x004fca00078e02ff */
[----:B------:R-:W-:-:S04]  /*03f0*/  IADD3 R4, P1, PT, R5, R16, RZ ;  /* 0x0000001005047210 */ /* 0x000fc80007f3e0ff */
[----:B------:R-:W-:Y:S02]  /*0400*/  LEA.HI.X.SX32 R5, R5, R17, 0x1, P1 ;  /* 0x0000001105057211 */ /* 0x000fe400008f0eff */
[----:B------:R-:W-:-:S03]  /*0410*/  ISETP.NE.AND P1, PT, R12, RZ, PT ;  /* 0x000000ff0c00720c */ /* 0x000fc60003f25270 */
[----:B------:R1:W-:Y:S10]  /*0420*/  STG.E.64 desc[UR6][R2.64], R4 ;  /* 0x0000000402007986 */ /* 0x0003f4000c101b06 */
[----:B------:R-:W-:Y:S05]  /*0430*/  @P1 BRA `(.L_x_37) ;  /* 0xfffffffc00841947 */ /* 0x000fea000383ffff */
.L_x_36:
[----:B------:R-:W-:Y:S05]  /*0440*/  BSYNC.RECONVERGENT B0 ;  /* 0x0000000000007941 */ /* 0x000fea0003800200 */
.L_x_35:
[----:B------:R-:W-:Y:S05]  /*0450*/  @!P0 EXIT ;  /* 0x000000000000894d */ /* 0x000fea0003800000 */
[----:B------:R-:W0:Y:S01]  /*0460*/  LDC.64 R6, c[0x0][0x390] ;  /* 0x0000e400ff067b82 */ /* 0x000e220000000a00 */
[----:B------:R-:W2:Y:S01]  /*0470*/  LDCU.64 UR4, c[0x0][0x388] ;  /* 0x00007100ff0477ac */ /* 0x000ea20008000a00 */
[----:B------:R-:W-:Y:S01]  /*0480*/  IADD3 R13, P0, PT, R10, R11, RZ ;  /* 0x0000000b0a0d7210 */ /* 0x000fe20007f1e0ff */
[----:B------:R-:W-:-:S04]  /*0490*/  IMAD.MOV R0, RZ, RZ, -R0 ;  /* 0x000000ffff007224 */ /* 0x000fc800078e0a00 */
[----:B------:R-:W-:Y:S01]  /*04a0*/  IMAD.X R8, RZ, RZ, RZ, P0 ;  /* 0x000000ffff087224 */ /* 0x000fe200000e06ff */
[----:B--2---:R-:W-:-:S04]  /*04b0*/  LEA R10, P0, R13, UR4, 0x2 ;  /* 0x000000040d0a7c11 */ /* 0x004fc8000f8010ff */
[----:B------:R-:W-:Y:S01]  /*04c0*/  LEA.HI.X R13, R13, UR5, R8, 0x2, P0 ;  /* 0x000000050d0d7c11 */ /* 0x000fe200080f1408 */
[----:B0-----:R-:W-:-:S04]  /*04d0*/  IMAD.WIDE.U32 R6, R11, 0x4, R6 ;  /* 0x000000040b067825 */ /* 0x001fc800078e0006 */
[----:B------:R-:W-:Y:S02]  /*04e0*/  IMAD.MOV.U32 R8, RZ, RZ, R6 ;  /* 0x000000ffff087224 */ /* 0x000fe400078e0006 */
[----:B-1----:R-:W-:-:S07]  /*04f0*/  IMAD.MOV.U32 R15, RZ, RZ, R7 ;  /* 0x000000ffff0f7224 */ /* 0x002fce00078e0007 */
.L_x_38:
[----:B------:R-:W-:Y:S01]  /*0500*/  IMAD.MOV.U32 R6, RZ, RZ, R10 ;  /* 0x000000ffff067224 */ /* 0x000fe200078e000a */
[----:B------:R-:W-:Y:S01]  /*0510*/  MOV R7, R13 ;  /* 0x0000000d00077202 */ /* 0x000fe20000000f00 */
[----:B------:R-:W-:-:S04]  /*0520*/  IMAD.MOV.U32 R9, RZ, RZ, R15 ;  /* 0x000000ffff097224 */ /* 0x000fc800078e000f */
[----:B------:R-:W2:Y:S04]  /*0530*/  LDG.E R6, desc[UR6][R6.64] ;  /* 0x0000000606067981 */ /* 0x000ea8000c1e1900 */
[----:B0-----:R0:W2:Y:S01]  /*0540*/  LDG.E R9, desc[UR6][R8.64] ;  /* 0x0000000608097981 */ /* 0x0010a2000c1e1900 */
[----:B------:R-:W-:Y:S01]  /*0550*/  VIADD R0, R0, 0x1 ;  /* 0x0000000100007836 */ /* 0x000fe20000000000 */
[----:B------:R-:W-:-:S05]  /*0560*/  IADD3 R10, P2, PT, R10, 0x4, RZ ;  /* 0x000000040a0a7810 */ /* 0x000fca0007f5e0ff */
[----:B------:R-:W-:Y:S01]  /*0570*/  IMAD.X R13, RZ, RZ, R13, P2 ;  /* 0x000000ffff0d7224 */ /* 0x000fe200010e060d */
[----:B0-----:R-:W-:-:S05]  /*0580*/  IADD3 R8, P1, PT, R8, 0x4, RZ ;  /* 0x0000000408087810 */ /* 0x001fca0007f3e0ff */
[----:B------:R-:W-:Y:S02]  /*0590*/  IMAD.X R15, RZ, RZ, R15, P1 ;  /* 0x000000ffff0f7224 */ /* 0x000fe400008e060f */
[----:B--2---:R-:W-:-:S05]  /*05a0*/  IMAD R11, R6, R9, RZ ;  /* 0x00000009060b7224 */ /* 0x004fca00078e02ff */
[----:B-----5:R-:W-:-:S04]  /*05b0*/  IADD3 R4, P0, PT, R11, R4, RZ ;  /* 0x000000040b047210 */ /* 0x020fc80007f1e0ff */
[----:B------:R-:W-:Y:S02]  /*05c0*/  LEA.HI.X.SX32 R5, R11, R5, 0x1, P0 ;  /* 0x000000050b057211 */ /* 0x000fe400000f0eff */
[----:B------:R-:W-:-:S03]  /*05d0*/  ISETP.NE.AND P0, PT, R0, RZ, PT ;  /* 0x000000ff0000720c */ /* 0x000fc60003f05270 */
[----:B------:R0:W-:Y:S10]  /*05e0*/  STG.E.64 desc[UR6][R2.64], R4 ;  /* 0x0000000402007986 */ /* 0x0001f4000c101b06 */
[----:B------:R-:W-:Y:S05]  /*05f0*/  @P0 BRA `(.L_x_38) ;  /* 0xfffffffc00c00947 */ /* 0x000fea000383ffff */
[----:B------:R-:W-:Y:S05]  /*0600*/  EXIT ;  /* 0x000000000000794d */ /* 0x000fea0003800000 */
.L_x_39:
        /* <DEDUP_REMOVED lines=15> */
.L_x_47:


//--------------------- .text._Z10addValuesBPiS_  --------------------------
	.section	.text._Z10addValuesBPiS_,"ax",@progbits
	.align	128
        .global         _Z10addValuesBPiS_
        .type           _Z10addValuesBPiS_,@function
        .size           _Z10addValuesBPiS_,(.L_x_48 - _Z10addValuesBPiS_)
        .other          _Z10addValuesBPiS_,@"STO_CUDA_ENTRY STV_DEFAULT"
_Z10addValuesBPiS_:
.text._Z10addValuesBPiS_:
[----:B------:R-:W-:Y:S01]  /*0000*/  LDC R1, c[0x0][0x37c] ;  /* 0x0000df00ff017b82 */ /* 0x000fe20000000800 */
[----:B------:R-:W0:Y:S01]  /*0010*/  S2R R0, SR_TID.X ;  /* 0x0000000000007919 */ /* 0x000e220000002100 */
[----:B------:R-:W1:Y:S06]  /*0020*/  LDCU.64 UR4, c[0x0][0x380] ;  /* 0x00007000ff0477ac */ /* 0x000e6c0008000a00 */
[----:B------:R-:W0:Y:S01]  /*0030*/  S2UR UR8, SR_CTAID.X ;  /* 0x00000000000879c3 */ /* 0x000e220000002500 */
[----:B------:R-:W2:Y:S07]  /*0040*/  LDCU.64 UR6, c[0x0][0x358] ;  /* 0x00006b00ff0677ac */ /* 0x000eae0008000a00 */
[----:B------:R-:W0:Y:S01]  /*0050*/  LDC R9, c[0x0][0x360] ;  /* 0x0000d800ff097b82 */ /* 0x000e220000000800 */
[----:B-1----:R-:W-:-:S04]  /*0060*/  UIADD3 UR4, UP0, UPT, UR4, 0x4e200, URZ ;  /* 0x0004e20004047890 */ /* 0x002fc8000ff1e0ff */
[----:B------:R-:W-:Y:S02]  /*0070*/  UIADD3.X UR5, UPT, UPT, URZ, UR5, URZ, UP0, !UPT ;  /* 0x00000005ff057290 */ /* 0x000fe400087fe4ff */
[----:B------:R-:W-:-:S04]  /*0080*/  IMAD.U32 R2, RZ, RZ, UR4 ;  /* 0x00000004ff027e24 */ /* 0x000fc8000f8e00ff */
[----:B------:R-:W-:Y:S02]  /*0090*/  IMAD.U32 R3, RZ, RZ, UR5 ;  /* 0x00000005ff037e24 */ /* 0x000fe4000f8e00ff */
[----:B0-----:R-:W-:-:S04]  /*00a0*/  IMAD R9, R9, UR8, R0 ;  /* 0x0000000809097c24 */ /* 0x001fc8000f8e0200 */
[----:B------:R-:W-:-:S05]  /*00b0*/  IMAD.WIDE R4, R9, 0x4, R2 ;  /* 0x0000000409047825 */ /* 0x000fca00078e0202 */
[----:B--2---:R-:W2:Y:S04]  /*00c0*/  LDG.E R0, desc[UR6][R4.64+-0x4e200] ;  /* 0xfb1e000604007981 */ /* 0x004ea8000c1e1900 */
[----:B------:R-:W2:Y:S04]  /*00d0*/  LDG.E R7, desc[UR6][R4.64+-0x3a980] ;  /* 0xfc56800604077981 */ /* 0x000ea8000c1e1900 */
[----:B------:R-:W2:Y:S04]  /*00e0*/  LDG.E R6, desc[UR6][R4.64+-0x27100] ;  /* 0xfd8f000604067981 */ /* 0x000ea8000c1e1900 */
[----:B------:R-:W3:Y:S04]  /*00f0*/  LDG.E R8, desc[UR6][R4.64+-0x13880] ;  /* 0xfec7800604087981 */ /* 0x000ee8000c1e1900 */
[----:B------:R-:W3:Y:S04]  /*0100*/  LDG.E R11, desc[UR6][R4.64] ;  /* 0x00000006040b7981 */ /* 0x000ee8000c1e1900 */
[----:B------:R-:W4:Y:S04]  /*0110*/  LDG.E R10, desc[UR6][R4.64+0x13880] ;  /* 0x01388006040a7981 */ /* 0x000f28000c1e1900 */
[----:B------:R-:W4:Y:S04]  /*0120*/  LDG.E R13, desc[UR6][R4.64+0x27100] ;  /* 0x02710006040d7981 */ /* 0x000f28000c1e1900 */
[----:B------:R-:W5:Y:S01]  /*0130*/  LDG.E R18, desc[UR6][R4.64+0x3a980] ;  /* 0x03a9800604127981 */ /* 0x000f62000c1e1900 */
[----:B------:R-:W-:Y:S01]  /*0140*/  UMOV UR4, 0x8 ;  /* 0x0000000800047882 */ /* 0x000fe20000000000 */
[----:B--2---:R-:W-:-:S04]  /*0150*/  IADD3 R0, PT, PT, R6, R0, R7 ;  /* 0x0000000006007210 */ /* 0x004fc80007ffe007 */
[----:B---3--:R-:W-:Y:S01]  /*0160*/  IADD3 R8, PT, PT, R11, R0, R8 ;  /* 0x000000000b087210 */ /* 0x008fe20007ffe008 */
[----:B------:R-:W-:-:S03]  /*0170*/  VIADD R11, R9, 0x27100 ;  /* 0x00027100090b7836 */ /* 0x000fc60000000000 */
[----:B----4-:R-:W-:-:S05]  /*0180*/  IADD3 R13, PT, PT, R13, R8, R10 ;  /* 0x000000080d0d7210 */ /* 0x010fca0007ffe00a */
[----:B-----5:R-:W-:-:S07]  /*0190*/  IMAD.IADD R18, R18, 0x1, R13 ;  /* 0x0000000112127824 */ /* 0x020fce00078e020d */
.L_x_40:
[----:B------:R-:W-:-:S05]  /*01a0*/  IMAD.WIDE R28, R11, 0x4, R2 ;  /* 0x000000040b1c7825 */ /* 0x000fca00078e0202 */
[----:B------:R-:W2:Y:S04]  /*01b0*/  LDG.E R27, desc[UR6][R28.64+-0x4e200] ;  /* 0xfb1e00061c1b7981 */ /* 0x000ea8000c1e1900 */
[----:B------:R-:W2:Y:S04]  /*01c0*/  LDG.E R20, desc[UR6][R28.64+-0x3a980] ;  /* 0xfc5680061c147981 */ /* 0x000ea8000c1e1900 */
[----:B------:R-:W3:Y:S04]  /*01d0*/  LDG.E R24, desc[UR6][R28.64+-0x27100] ;  /* 0xfd8f00061c187981 */ /* 0x000ee8000c1e1900 */
[----:B------:R-:W3:Y:S04]  /*01e0*/  LDG.E R25, desc[UR6][R28.64+-0x13880] ;  /* 0xfec780061c197981 */ /* 0x000ee8000c1e1900 */
[----:B------:R-:W4:Y:S04]  /*01f0*/  LDG.E R0, desc[UR6][R28.64] ;  /* 0x000000061c007981 */ /* 0x000f28000c1e1900 */
[----:B------:R-:W4:Y:S04]  /*0200*/  LDG.E R17, desc[UR6][R28.64+0x13880] ;  /* 0x013880061c117981 */ /* 0x000f28000c1e1900 */
[----:B------:R-:W5:Y:S04]  /*0210*/  LDG.E R10, desc[UR6][R28.64+0x27100] ;  /* 0x027100061c0a7981 */ /* 0x000f68000c1e1900 */
[----:B------:R-:W5:Y:S01]  /*0220*/  LDG.E R15, desc[UR6][R28.64+0x3a980] ;  /* 0x03a980061c0f7981 */ /* 0x000f62000c1e1900 */
[----:B------:R-:W-:-:S04]  /*0230*/  VIADD R7, R11, 0x27100 ;  /* 0x000271000b077836 */ /* 0x000fc80000000000 */
[----:B------:R-:W-:-:S05]  /*0240*/  IMAD.WIDE R6, R7, 0x4, R2 ;  /* 0x0000000407067825 */ /* 0x000fca00078e0202 */
[----:B------:R-:W5:Y:S04]  /*0250*/  LDG.E R8, desc[UR6][R6.64+-0x4e200] ;  /* 0xfb1e000606087981 */ /* 0x000f68000c1e1900 */
[----:B------:R-:W5:Y:S04]  /*0260*/  LDG.E R13, desc[UR6][R6.64+-0x3a980] ;  /* 0xfc568006060d7981 */ /* 0x000f68000c1e1900 */
[----:B------:R-:W5:Y:S04]  /*0270*/  LDG.E R14, desc[UR6][R6.64+-0x27100] ;  /* 0xfd8f0006060e7981 */ /* 0x000f68000c1e1900 */
[----:B------:R-:W5:Y:S01]  /*0280*/  LDG.E R23, desc[UR6][R6.64+-0x13880] ;  /* 0xfec7800606177981 */ /* 0x000f62000c1e1900 */
[----:B------:R-:W-:-:S03]  /*0290*/  VIADD R5, R11, 0x4e200 ;  /* 0x0004e2000b057836 */ /* 0x000fc60000000000 */
[----:B------:R-:W5:Y:S04]  /*02a0*/  LDG.E R12, desc[UR6][R6.64] ;  /* 0x00000006060c7981 */ /* 0x000f68000c1e1900 */
[----:B------:R-:W5:Y:S01]  /*02b0*/  LDG.E R19, desc[UR6][R6.64+0x13880] ;  /* 0x0138800606137981 */ /* 0x000f62000c1e1900 */
[----:B------:R-:W-:-:S03]  /*02c0*/  IMAD.WIDE R4, R5, 0x4, R2 ;  /* 0x0000000405047825 */ /* 0x000fc600078e0202 */
[----:B------:R-:W5:Y:S04]  /*02d0*/  LDG.E R16, desc[UR6][R6.64+0x27100] ;  /* 0x0271000606107981 */ /* 0x000f68000c1e1900 */
[----:B------:R0:W5:Y:S04]  /*02e0*/  LDG.E R21, desc[UR6][R6.64+0x3a980] ;  /* 0x03a9800606157981 */ /* 0x000168000c1e1900 */
[----:B------:R-:W5:Y:S04]  /*02f0*/  LDG.E R22, desc[UR6][R4.64+-0x4e200] ;  /* 0xfb1e000604167981 */ /* 0x000f68000c1e1900 */
[----:B------:R-:W5:Y:S01]  /*0300*/  LDG.E R29, desc[UR6][R4.64+-0x3a980] ;  /* 0xfc568006041d7981 */ /* 0x000f62000c1e1900 */
[----:B--2---:R-:W-:-:S03]  /*0310*/  IADD3 R18, PT, PT, R20, R18, R27 ;  /* 0x0000001214127210 */ /* 0x004fc60007ffe01b */
[----:B------:R-:W2:Y:S04]  /*0320*/  LDG.E R20, desc[UR6][R4.64+-0x27100] ;  /* 0xfd8f000604147981 */ /* 0x000ea8000c1e1900 */
[----:B------:R-:W2:Y:S01]  /*0330*/  LDG.E R27, desc[UR6][R4.64+-0x13880] ;  /* 0xfec78006041b7981 */ /* 0x000ea2000c1e1900 */
[----:B---3--:R-:W-:-:S03]  /*0340*/  IADD3 R24, PT, PT, R25, R18, R24 ;  /* 0x0000001219187210 */ /* 0x008fc60007ffe018 */
[----:B------:R-:W3:Y:S04]  /*0350*/  LDG.E R25, desc[UR6][R4.64] ;  /* 0x0000000604197981 */ /* 0x000ee8000c1e1900 */
[----:B------:R-:W3:Y:S01]  /*0360*/  LDG.E R18, desc[UR6][R4.64+0x13880] ;  /* 0x0138800604127981 */ /* 0x000ee2000c1e1900 */
[----:B----4-:R-:W-:Y:S01]  /*0370*/  IADD3 R26, PT, PT, R17, R24, R0 ;  /* 0x00000018111a7210 */ /* 0x010fe20007ffe000 */
[----:B------:R-:W-:Y:S02]  /*0380*/  VIADD R24, R11, 0x75300 ;  /* 0x000753000b187836 */ /* 0x000fe40000000000 */
[----:B------:R-:W4:Y:S02]  /*0390*/  LDG.E R0, desc[UR6][R4.64+0x27100] ;  /* 0x0271000604007981 */ /* 0x000f24000c1e1900 */
[----:B0-----:R-:W-:-:S02]  /*03a0*/  IMAD.WIDE R6, R24, 0x4, R2 ;  /* 0x0000000418067825 */ /* 0x001fc400078e0202 */
[----:B------:R0:W4:Y:S01]  /*03b0*/  LDG.E R17, desc[UR6][R4.64+0x3a980] ;  /* 0x03a9800604117981 */ /* 0x000122000c1e1900 */
[----:B-----5:R-:W-:-:S03]  /*03c0*/  IADD3 R24, PT, PT, R15, R26, R10 ;  /* 0x0000001a0f187210 */ /* 0x020fc60007ffe00a */
[----:B------:R-:W5:Y:S04]  /*03d0*/  LDG.E R15, desc[UR6][R6.64+-0x4e200] ;  /* 0xfb1e0006060f7981 */ /* 0x000f68000c1e1900 */
[----:B------:R-:W5:Y:S01]  /*03e0*/  LDG.E R10, desc[UR6][R6.64+-0x3a980] ;  /* 0xfc568006060a7981 */ /* 0x000f62000c1e1900 */
[----:B------:R-:W-:-:S03]  /*03f0*/  IADD3 R8, PT, PT, R13, R24, R8 ;  /* 0x000000180d087210 */ /* 0x000fc60007ffe008 */
[----:B------:R-:W5:Y:S01]  /*0400*/  LDG.E R13, desc[UR6][R6.64+-0x27100] ;  /* 0xfd8f0006060d7981 */ /* 0x000f62000c1e1900 */
[----:B------:R-:W-:Y:S01]  /*0410*/  VIADD R24, R11, 0x9c400 ;  /* 0x0009c4000b187836 */ /* 0x000fe20000000000 */
[----:B------:R-:W-:Y:S02]  /*0420*/  IADD3 R14, PT, PT, R23, R8, R14 ;  /* 0x00000008170e7210 */ /* 0x000fe40007ffe00e */
[----:B------:R-:W5:Y:S01]  /*0430*/  LDG.E R8, desc[UR6][R6.64+-0x13880] ;  /* 0xfec7800606087981 */ /* 0x000f62000c1e1900 */
[----:B0-----:R-:W-:-:S03]  /*0440*/  IMAD.WIDE R4, R24, 0x4, R2 ;  /* 0x0000000418047825 */ /* 0x001fc600078e0202 */
[----:B------:R-:W5:Y:S01]  /*0450*/  LDG.E R23, desc[UR6][R6.64+0x3a980] ;  /* 0x03a9800606177981 */ /* 0x000f62000c1e1900 */
[----:B------:R-:W-:-:S03]  /*0460*/  IADD3 R26, PT, PT, R19, R14, R12 ;  /* 0x0000000e131a7210 */ /* 0x000fc60007ffe00c */
[----:B------:R-:W5:Y:S04]  /*0470*/  LDG.E R19, desc[UR6][R6.64] ;  /* 0x0000000606137981 */ /* 0x000f68000c1e1900 */
[----:B------:R-:W5:Y:S04]  /*0480*/  LDG.E R14, desc[UR6][R6.64+0x13880] ;  /* 0x01388006060e7981 */ /* 0x000f68000c1e1900 */
[----:B------:R0:W5:Y:S01]  /*0490*/  LDG.E R12, desc[UR6][R6.64+0x27100] ;  /* 0x02710006060c7981 */ /* 0x000162000c1e1900 */
[----:B------:R-:W-:-:S03]  /*04a0*/  IADD3 R24, PT, PT, R21, R26, R16 ;  /* 0x0000001a15187210 */ /* 0x000fc60007ffe010 */
[----:B------:R-:W5:Y:S04]  /*04b0*/  LDG.E R16, desc[UR6][R4.64+-0x4e200] ;  /* 0xfb1e000604107981 */ /* 0x000f68000c1e1900 */
[----:B------:R-:W5:Y:S01]  /*04c0*/  LDG.E R21, desc[UR6][R4.64+-0x3a980] ;  /* 0xfc56800604157981 */ /* 0x000f62000c1e1900 */
[----:B------:R-:W-:-:S03]  /*04d0*/  IADD3 R24, PT, PT, R29, R24, R22 ;  /* 0x000000181d187210 */ /* 0x000fc60007ffe016 */
[----:B------:R-:W5:Y:S04]  /*04e0*/  LDG.E R29, desc[UR6][R4.64+-0x27100] ;  /* 0xfd8f0006041d7981 */ /* 0x000f68000c1e1900 */
[----:B------:R-:W5:Y:S01]  /*04f0*/  LDG.E R22, desc[UR6][R4.64+-0x13880] ;  /* 0xfec7800604167981 */ /* 0x000f62000c1e1900 */
[----:B0-----:R-:W-:-:S04]  /*0500*/  VIADD R7, R11, 0xc3500 ;  /* 0x000c35000b077836 */ /* 0x001fc80000000000 */
[----:B------:R-:W-:Y:S01]  /*0510*/  IMAD.WIDE R6, R7, 0x4, R2 ;  /* 0x0000000407067825 */ /* 0x000fe200078e0202 */
[----:B--2---:R-:W-:Y:S02]  /*0520*/  IADD3 R24, PT, PT, R27, R24, R20 ;  /* 0x000000181b187210 */ /* 0x004fe40007ffe014 */
[----:B------:R-:W2:Y:S04]  /*0530*/  LDG.E R20, desc[UR6][R4.64] ;  /* 0x0000000604147981 */ /* 0x000ea8000c1e1900 */
[----:B------:R-:W2:Y:S01]  /*0540*/  LDG.E R27, desc[UR6][R4.64+0x13880] ;  /* 0x01388006041b7981 */ /* 0x000ea2000c1e1900 */
[----:B---3--:R-:W-:-:S03]  /*0550*/  IADD3 R24, PT, PT, R18, R24, R25 ;  /* 0x0000001812187210 */ /* 0x008fc60007ffe019 */
[----:B------:R-:W3:Y:S04]  /*0560*/  LDG.E R18, desc[UR6][R4.64+0x27100] ;  /* 0x0271000604127981 */ /* 0x000ee8000c1e1900 */
[----:B------:R0:W3:Y:S01]  /*0570*/  LDG.E R25, desc[UR6][R4.64+0x3a980] ;  /* 0x03a9800604197981 */ /* 0x0000e2000c1e1900 */
[----:B----4-:R-:W-:-:S03]  /*0580*/  IADD3 R24, PT, PT, R17, R24, R0 ;  /* 0x0000001811187210 */ /* 0x010fc60007ffe000 */
[----:B------:R-:W4:Y:S04]  /*0590*/  LDG.E R0, desc[UR6][R6.64+-0x4e200] ;  /* 0xfb1e000606007981 */ /* 0x000f28000c1e1900 */
[----:B------:R-:W4:Y:S01]  /*05a0*/  LDG.E R17, desc[UR6][R6.64+-0x3a980] ;  /* 0xfc56800606117981 */ /* 0x000f22000c1e1900 */
[----:B-----5:R-:W-:-:S03]  /*05b0*/  IADD3 R24, PT, PT, R10, R24, R15 ;  /* 0x000000180a187210 */ /* 0x020fc60007ffe00f */
[----:B------:R-:W5:Y:S04]  /*05c0*/  LDG.E R10, desc[UR6][R6.64+-0x27100] ;  /* 0xfd8f0006060a7981 */ /* 0x000f68000c1e1900 */
[----:B------:R-:W5:Y:S01]  /*05d0*/  LDG.E R15, desc[UR6][R6.64+-0x13880] ;  /* 0xfec78006060f7981 */ /* 0x000f62000c1e1900 */
[----:B0-----:R-:W-:Y:S01]  /*05e0*/  VIADD R5, R11, 0xea600 ;  /* 0x000ea6000b057836 */ /* 0x001fe20000000000 */
[----:B------:R-:W-:Y:S02]  /*05f0*/  IADD3 R8, PT, PT, R8, R24, R13 ;  /* 0x0000001808087210 */ /* 0x000fe40007ffe00d */
[----:B------:R-:W5:Y:S01]  /*0600*/  LDG.E R13, desc[UR6][R6.64+0x13880] ;  /* 0x01388006060d7981 */ /* 0x000f62000c1e1900 */
[----:B------:R-:W-:Y:S01]  /*0610*/  IMAD.WIDE R4, R5, 0x4, R2 ;  /* 0x0000000405047825 */ /* 0x000fe200078e0202 */
[----:B------:R-:W-:-:S02]  /*0620*/  IADD3 R14, PT, PT, R14, R8, R19 ;  /* 0x000000080e0e7210 */ /* 0x000fc40007ffe013 */
[----:B------:R-:W5:Y:S02]  /*0630*/  LDG.E R8, desc[UR6][R6.64] ;  /* 0x0000000606087981 */ /* 0x000f64000c1e1900 */
[----:B------:R-:W-:Y:S02]  /*0640*/  IADD3 R12, PT, PT, R23, R14, R12 ;  /* 0x0000000e170c7210 */ /* 0x000fe40007ffe00c */
[----:B------:R-:W5:Y:S04]  /*0650*/  LDG.E R19, desc[UR6][R6.64+0x3a980] ;  /* 0x03a9800606137981 */ /* 0x000f68000c1e1900 */
[----:B------:R-:W5:Y:S01]  /*0660*/  LDG.E R14, desc[UR6][R4.64+-0x3a980] ;  /* 0xfc568006040e7981 */ /* 0x000f62000c1e1900 */
[----:B------:R-:W-:-:S03]  /*0670*/  IADD3 R16, PT, PT, R21, R12, R16 ;  /* 0x0000000c15107210 */ /* 0x000fc60007ffe010 */
[----:B------:R0:W5:Y:S04]  /*0680*/  LDG.E R12, desc[UR6][R6.64+0x27100] ;  /* 0x02710006060c7981 */ /* 0x000168000c1e1900 */
[----:B------:R-:W5:Y:S01]  /*0690*/  LDG.E R21, desc[UR6][R4.64+-0x4e200] ;  /* 0xfb1e000604157981 */ /* 0x000f62000c1e1900 */
[----:B------:R-:W-:Y:S01]  /*06a0*/  IADD3 R22, PT, PT, R22, R16, R29 ;  /* 0x0000001016167210 */ /* 0x000fe20007ffe01d */
[----:B------:R-:W-:Y:S02]  /*06b0*/  VIADD R24, R11, 0x111700 ;  /* 0x001117000b187836 */ /* 0x000fe40000000000 */
[----:B------:R-:W5:Y:S02]  /*06c0*/  LDG.E R23, desc[UR6][R4.64] ;  /* 0x0000000604177981 */ /* 0x000f64000c1e1900 */
[----:B0-----:R-:W-:-:S02]  /*06d0*/  IMAD.WIDE R6, R24, 0x4, R2 ;  /* 0x0000000418067825 */ /* 0x001fc400078e0202 */
[----:B------:R-:W5:Y:S04]  /*06e0*/  LDG.E R16, desc[UR6][R4.64+0x27100] ;  /* 0x0271000604107981 */ /* 0x000f68000c1e1900 */
[----:B------:R-:W5:Y:S01]  /*06f0*/  LDG.E R29, desc[UR6][R4.64+0x3a980] ;  /* 0x03a98006041d7981 */ /* 0x000f62000c1e1900 */
[----:B--2---:R-:W-:-:S03]  /*0700*/  IADD3 R26, PT, PT, R27, R22, R20 ;  /* 0x000000161b1a7210 */ /* 0x004fc60007ffe014 */
[----:B------:R-:W2:Y:S04]  /*0710*/  LDG.E R27, desc[UR6][R4.64+-0x27100] ;  /* 0xfd8f0006041b7981 */ /* 0x000ea8000c1e1900 */
[----:B------:R-:W2:Y:S04]  /*0720*/  LDG.E R22, desc[UR6][R4.64+-0x13880] ;  /* 0xfec7800604167981 */ /* 0x000ea8000c1e1900 */
[----:B------:R-:W2:Y:S01]  /*0730*/  LDG.E R20, desc[UR6][R4.64+0x13880] ;  /* 0x0138800604147981 */ /* 0x000ea2000c1e1900 */
[----:B---3--:R-:W-:-:S03]  /*0740*/  IADD3 R24, PT, PT, R25, R26, R18 ;  /* 0x0000001a19187210 */ /* 0x008fc60007ffe012 */
[----:B------:R-:W3:Y:S04]  /*0750*/  LDG.E R25, desc[UR6][R6.64+-0x4e200] ;  /* 0xfb1e000606197981 */ /* 0x000ee8000c1e1900 */
[----:B------:R-:W3:Y:S01]  /*0760*/  LDG.E R18, desc[UR6][R6.64+-0x3a980] ;  /* 0xfc56800606127981 */ /* 0x000ee2000c1e1900 */
[----:B----4-:R-:W-:-:S03]  /*0770*/  IADD3 R24, PT, PT, R17, R24, R0 ;  /* 0x0000001811187210 */ /* 0x010fc60007ffe000 */
[----:B------:R-:W4:Y:S04]  /*0780*/  LDG.E R17, desc[UR6][R6.64+-0x27100] ;  /* 0xfd8f000606117981 */ /* 0x000f28000c1e1900 */
[----:B------:R-:W4:Y:S01]  /*0790*/  LDG.E R0, desc[UR6][R6.64+-0x13880] ;  /* 0xfec7800606007981 */ /* 0x000f22000c1e1900 */
[----:B-----5:R-:W-:-:S03]  /*07a0*/  IADD3 R24, PT, PT, R15, R24, R10 ;  /* 0x000000180f187210 */ /* 0x020fc60007ffe00a */
[----:B------:R-:W5:Y:S04]  /*07b0*/  LDG.E R15, desc[UR6][R6.64] ;  /* 0x00000006060f7981 */ /* 0x000f68000c1e1900 */
[----:B------:R-:W5:Y:S04]  /*07c0*/  LDG.E R10, desc[UR6][R6.64+0x13880] ;  /* 0x01388006060a7981 */ /* 0x000f68000c1e1900 */
[----:B------:R-:W5:Y:S04]  /*07d0*/  LDG.E R4, desc[UR6][R6.64+0x27100] ;  /* 0x0271000606047981 */ /* 0x000f68000c1e1900 */
[----:B------:R-:W5:Y:S01]  /*07e0*/  LDG.E R5, desc[UR6][R6.64+0x3a980] ;  /* 0x03a9800606057981 */ /* 0x000f62000c1e1900 */
[----:B------:R-:W-:-:S04]  /*07f0*/  IADD3 R8, PT, PT, R13, R24, R8 ;  /* 0x000000180d087210 */ /* 0x000fc80007ffe008 */
[----:B------:R-:W-:-:S04]  /*0800*/  IADD3 R12, PT, PT, R19, R8, R12 ;  /* 0x00000008130c7210 */ /* 0x000fc80007ffe00c */
[----:B------:R-:W-:Y:S01]  /*0810*/  IADD3 R14, PT, PT, R14, R12, R21 ;  /* 0x0000000c0e0e7210 */ /* 0x000fe20007ffe015 */
[----:B------:R-:W-:-:S04]  /*0820*/  UIADD3 UR4, UPT, UPT, UR4, 0x40, URZ ;  /* 0x0000004004047890 */ /* 0x000fc8000fffe0ff */
[----:B------:R-:W-:Y:S01]  /*0830*/  UISETP.NE.AND UP0, UPT, UR4, 0x1388, UPT ;  /* 0x000013880400788c */ /* 0x000fe2000bf05270 */
[----:B------:R-:W-:Y:S01]  /*0840*/  VIADD R11, R11, 0x138800 ;  /* 0x001388000b0b7836 */ /* 0x000fe20000000000 */
[----:B--2---:R-:W-:-:S04]  /*0850*/  IADD3 R22, PT, PT, R22, R14, R27 ;  /* 0x0000000e16167210 */ /* 0x004fc80007ffe01b */
[----:B------:R-:W-:-:S04]  /*0860*/  IADD3 R20, PT, PT, R20, R22, R23 ;  /* 0x0000001614147210 */ /* 0x000fc80007ffe017 */
[----:B------:R-:W-:-:S04]  /*0870*/  IADD3 R16, PT, PT, R29, R20, R16 ;  /* 0x000000141d107210 */ /* 0x000fc80007ffe010 */
[----:B---3--:R-:W-:-:S04]  /*0880*/  IADD3 R16, PT, PT, R18, R16, R25 ;  /* 0x0000001012107210 */ /* 0x008fc80007ffe019 */
[----:B----4-:R-:W-:-:S04]  /*0890*/  IADD3 R0, PT, PT, R0, R16, R17 ;  /* 0x0000001000007210 */ /* 0x010fc80007ffe011 */
[----:B-----5:R-:W-:-:S04]  /*08a0*/  IADD3 R10, PT, PT, R10, R0, R15 ;  /* 0x000000000a0a7210 */ /* 0x020fc80007ffe00f */
[----:B------:R-:W-:Y:S01]  /*08b0*/  IADD3 R18, PT, PT, R5, R10, R4 ;  /* 0x0000000a05127210 */ /* 0x000fe20007ffe004 */
[----:B------:R-:W-:Y:S06]  /*08c0*/  BRA.U UP0, `(.L_x_40) ;  /* 0xfffffff900347547 */ /* 0x000fec000b83ffff */
[----:B------:R-:W0:Y:S02]  /*08d0*/  LDC.64 R2, c[0x0][0x388] ;  /* 0x0000e200ff027b82 */ /* 0x000e240000000a00 */
[----:B0-----:R-:W-:-:S05]  /*08e0*/  IMAD.WIDE R2, R9, 0x4, R2 ;  /* 0x0000000409027825 */ /* 0x001fca00078e0202 */
[----:B------:R-:W-:Y:S01]  /*08f0*/  STG.E desc[UR6][R2.64], R18 ;  /* 0x0000001202007986 */ /* 0x000fe2000c101906 */
[----:B------:R-:W-:Y:S05]  /*0900*/  EXIT ;  /* 0x000000000000794d */ /* 0x000fea0003800000 */
.L_x_41:
        /* <DEDUP_REMOVED lines=15> */
.L_x_48:


//--------------------- .text._Z10addValuesAPiS_  --------------------------
	.section	.text._Z10addValuesAPiS_,"ax",@progbits
	.align	128
        .global         _Z10addValuesAPiS_
        .type           _Z10addValuesAPiS_,@function
        .size           _Z10addValuesAPiS_,(.L_x_49 - _Z10addValuesAPiS_)
        .other          _Z10addValuesAPiS_,@"STO_CUDA_ENTRY STV_DEFAULT"
_Z10addValuesAPiS_:
.text._Z10addValuesAPiS_:
[----:B------:R-:W-:Y:S01]  /*0000*/  LDC R1, c[0x0][0x37c] ;  /* 0x0000df00ff017b82 */ /* 0x000fe20000000800 */
[----:B------:R-:W0:Y:S07]  /*0010*/  S2R R3, SR_TID.X ;  /* 0x0000000000037919 */ /* 0x000e2e0000002100 */
[----:B------:R-:W0:Y:S01]  /*0020*/  S2UR UR4, SR_CTAID.X ;  /* 0x00000000000479c3 */ /* 0x000e220000002500 */
[----:B------:R-:W1:Y:S01]  /*0030*/  LDCU.64 UR8, c[0x0][0x358] ;  /* 0x00006b00ff0877ac */ /* 0x000e620008000a00 */
[----:B------:R-:W-:Y:S01]  /*0040*/  BSSY.RECONVERGENT B0, `(.L_x_42) ;  /* 0x000003b000007945 */ /* 0x000fe20003800200 */
[----:B------:R-:W-:-:S05]  /*0050*/  IMAD.MOV.U32 R5, RZ, RZ, RZ ;  /* 0x000000ffff057224 */ /* 0x000fca00078e00ff */
[----:B------:R-:W0:Y:S02]  /*0060*/  LDC R0, c[0x0][0x360] ;  /* 0x0000d800ff007b82 */ /* 0x000e240000000800 */
[----:B0-----:R-:W-:-:S04]  /*0070*/  IMAD R0, R0, UR4, R3 ;  /* 0x0000000400007c24 */ /* 0x001fc8000f8e0203 */
[----:B------:R-:W-:-:S05]  /*0080*/  IMAD R6, R0, 0x1388, RZ ;  /* 0x0000138800067824 */ /* 0x000fca00078e02ff */
[----:B------:R-:W-:-:S13]  /*0090*/  ISETP.GT.AND P0, PT, R6, 0x7fffec78, PT ;  /* 0x7fffec780600780c */ /* 0x000fda0003f04270 */
[----:B-1----:R-:W-:Y:S05]  /*00a0*/  @P0 BRA `(.L_x_43) ;  /* 0x0000000000d00947 */ /* 0x002fea0003800000 */
[----:B------:R-:W0:Y:S01]  /*00b0*/  LDCU.64 UR6, c[0x0][0x380] ;  /* 0x00007000ff0677ac */ /* 0x000e220008000a00 */
[----:B------:R-:W-:Y:S02]  /*00c0*/  IMAD.MOV.U32 R4, RZ, RZ, RZ ;  /* 0x000000ffff047224 */ /* 0x000fe400078e00ff */
[----:B------:R-:W-:Y:S01]  /*00d0*/  VIADD R5, R6, 0xfffffff0 ;  /* 0xfffffff006057836 */ /* 0x000fe20000000000 */
[----:B------:R-:W-:Y:S01]  /*00e0*/  UMOV UR4, URZ ;  /* 0x000000ff00047c82 */ /* 0x000fe20008000000 */
[----:B0-----:R-:W-:-:S04]  /*00f0*/  UIADD3 UR5, UP0, UPT, UR6, 0x20, URZ ;  /* 0x0000002006057890 */ /* 0x001fc8000ff1e0ff */
[----:B------:R-:W-:-:S12]  /*0100*/  UIADD3.X UR6, UPT, UPT, URZ, UR7, URZ, UP0, !UPT ;  /* 0x00000007ff067290 */ /* 0x000fd800087fe4ff */
.L_x_44:
[----:B------:R-:W-:Y:S02]  /*0110*/  IMAD.U32 R2, RZ, RZ, UR5 ;  /* 0x00000005ff027e24 */ /* 0x000fe4000f8e00ff */
[----:B------:R-:W-:Y:S02]  /*0120*/  IMAD.U32 R3, RZ, RZ, UR6 ;  /* 0x00000006ff037e24 */ /* 0x000fe4000f8e00ff */
        /* <DEDUP_REMOVED lines=16> */
[----:B------:R-:W5:Y:S01]  /*0230*/  LDG.E R22, desc[UR8][R2.64+0x1c] ;  /* 0x00001c0802167981 */ /* 0x000f62000c1e1900 */
[----:B------:R-:W-:Y:S01]  /*0240*/  UIADD3 UR4, UPT, UPT, UR4, 0x10, URZ ;  /* 0x0000001004047890 */ /* 0x000fe2000fffe0ff */
[----:B------:R-:W-:-:S02]  /*0250*/  VIADD R5, R5, 0x10 ;  /* 0x0000001005057836 */ /* 0x000fc40000000000 */
[----:B------:R-:W-:Y:S01]  /*0260*/  VIADD R6, R6, 0x10 ;  /* 0x0000001006067836 */ /* 0x000fe20000000000 */
[----:B------:R-:W-:Y:S01]  /*0270*/  UISETP.NE.AND UP0, UPT, UR4, 0x1380, UPT ;  /* 0x000013800400788c */ /* 0x000fe2000bf05270 */
[----:B--2---:R-:W-:-:S04]  /*0280*/  IADD3 R7, PT, PT, R8, R4, R7 ;  /* 0x0000000408077210 */ /* 0x004fc80007ffe007 */
[----:B---3--:R-:W-:-:S04]  /*0290*/  IADD3 R9, PT, PT, R10, R7, R9 ;  /* 0x000000070a097210 */ /* 0x008fc80007ffe009 */
[----:B----4-:R-:W-:-:S04]  /*02a0*/  IADD3 R11, PT, PT, R12, R9, R11 ;  /* 0x000000090c0b7210 */ /* 0x010fc80007ffe00b */
[----:B-----5:R-:W-:-:S04]  /*02b0*/  IADD3 R13, PT, PT, R14, R11, R13 ;  /* 0x0000000b0e0d7210 */ /* 0x020fc80007ffe00d */
[----:B------:R-:W-:-:S04]  /*02c0*/  IADD3 R15, PT, PT, R16, R13, R15 ;  /* 0x0000000d100f7210 */ /* 0x000fc80007ffe00f */
[----:B------:R-:W-:-:S04]  /*02d0*/  IADD3 R17, PT, PT, R18, R15, R17 ;  /* 0x0000000f12117210 */ /* 0x000fc80007ffe011 */
[----:B------:R-:W-:-:S04]  /*02e0*/  IADD3 R19, PT, PT, R20, R17, R19 ;  /* 0x0000001114137210 */ /* 0x000fc80007ffe013 */
[----:B------:R-:W-:Y:S01]  /*02f0*/  IADD3 R4, PT, PT, R22, R19, R21 ;  /* 0x0000001316047210 */ /* 0x000fe20007ffe015 */
[----:B------:R-:W-:Y:S06]  /*0300*/  BRA.U UP0, `(.L_x_44) ;  /* 0xfffffffd00807547 */ /* 0x000fec000b83ffff */
[----:B------:R-:W0:Y:S02]  /*0310*/  LDC.64 R2, c[0x0][0x380] ;  /* 0x0000e000ff027b82 */ /* 0x000e240000000a00 */
[----:B0-----:R-:W-:-:S05]  /*0320*/  IMAD.WIDE R2, R5, 0x4, R2 ;  /* 0x0000000405027825 */ /* 0x001fca00078e0202 */
        /* <DEDUP_REMOVED lines=8> */
[----:B--2---:R-:W-:-:S04]  /*03b0*/  IADD3 R5, PT, PT, R6, R5, R4 ;  /* 0x0000000506057210 */ /* 0x004fc80007ffe004 */
[----:B---3--:R-:W-:-:S04]  /*03c0*/  IADD3 R5, PT, PT, R8, R5, R7 ;  /* 0x0000000508057210 */ /* 0x008fc80007ffe007 */
[----:B----4-:R-:W-:-:S04]  /*03d0*/  IADD3 R5, PT, PT, R10, R5, R9 ;  /* 0x000000050a057210 */ /* 0x010fc80007ffe009 */
[----:B-----5:R-:W-:-:S07]  /*03e0*/  IADD3 R5, PT, PT, R12, R5, R11 ;  /* 0x000000050c057210 */ /* 0x020fce0007ffe00b */
.L_x_43:
[----:B------:R-:W-:Y:S05]  /*03f0*/  BSYNC.RECONVERGENT B0 ;  /* 0x0000000000007941 */ /* 0x000fea0003800200 */
.L_x_42:
[----:B------:R-:W0:Y:S02]  /*0400*/  LDC.64 R2, c[0x0][0x388] ;  /* 0x0000e200ff027b82 */ /* 0x000e240000000a00 */
[----:B0-----:R-:W-:-:S05]  /*0410*/  IMAD.WIDE R2, R0, 0x4, R2 ;  /* 0x0000000400027825 */ /* 0x001fca00078e0202 */
[----:B------:R-:W-:Y:S01]  /*0420*/  STG.E desc[UR8][R2.64], R5 ;  /* 0x0000000502007986 */ /* 0x000fe2000c101908 */
[----:B------:R-:W-:Y:S05]  /*0430*/  EXIT ;  /* 0x000000000000794d */ /* 0x000fea0003800000 */
.L_x_45:
        /* <DEDUP_REMOVED lines=12> */
.L_x_49:


//--------------------- .nv.shared._Z11bitonicSortPi --------------------------
	.section	.nv.shared._Z11bitonicSortPi,"aw",@nobits
	.sectionflags	@""
	.align	4
.nv.shared._Z11bitonicSortPi:
	.zero		3072


//--------------------- .nv.shared.reserved.0     --------------------------
	.section	.nv.shared.reserved.0,"aw",@nobits
	.weak		__nv_reservedSMEM_offset_0_alias
	.size		__nv_reservedSMEM_offset_0_alias, 0, 64
	.other		__nv_reservedSMEM_offset_0_alias,@"STO_CUDA_RESERVED_SHARED STV_DEFAULT"
__nv_reservedSMEM_offset_0_alias:
	.zero		0
	.zero		64


//--------------------- .nv.constant0._Z11bitonicSortPi --------------------------
	.section	.nv.constant0._Z11bitonicSortPi,"a",@progbits
	.sectionflags	@""
	.align	4
.nv.constant0._Z11bitonicSortPi:
	.zero		904


//--------------------- .nv.constant0._Z15calculateMatrixjPiS_Px --------------------------
	.section	.nv.constant0._Z15calculateMatrixjPiS_Px,"a",@progbits
	.sectionflags	@""
	.align	4
.nv.constant0._Z15calculateMatrixjPiS_Px:
	.zero		928


//--------------------- .nv.constant0._Z10addValuesBPiS_ --------------------------
	.section	.nv.constant0._Z10addValuesBPiS_,"a",@progbits
	.sectionflags	@""
	.align	4
.nv.constant0._Z10addValuesBPiS_:
	.zero		912


//--------------------- .nv.constant0._Z10addValuesAPiS_ --------------------------
	.section	.nv.constant0._Z10addValuesAPiS_,"a",@progbits
	.sectionflags	@""
	.align	4
.nv.constant0._Z10addValuesAPiS_:
	.zero		912


//--------------------- SYMBOLS --------------------------

	.type		.nv.reservedSmem.offset0,@object
	.size		.nv.reservedSmem.offset0,0x4
	.type		.nv.reservedSmem.cap,@object
	.size		.nv.reservedSmem.cap,0x4
